// auto-generated by cutlass_sweep.gemm — config: {"arch": "sm_100", "cluster_m": 2, "cluster_n": 1, "dtype": "int8", "stages": 5, "tile_k": 32, "tile_m": 128, "tile_n": 256}
#include "cutlass/cutlass.h"
#include "cutlass/gemm/collective/collective_builder.hpp"
#include "cutlass/gemm/device/gemm_universal_adapter.h"
#include "cutlass/gemm/kernel/gemm_universal.hpp"
#include "cutlass/epilogue/collective/collective_builder.hpp"

using ElemA = int8_t;
using ElemB = int8_t;
using ElemCD = int8_t;
using Acc  = int32_t;
using TileShape    = cute::Shape<cute::_128, cute::_256, cute::_32>;
using ClusterShape = cute::Shape<cute::_2, cute::_1, cute::_1>;

using CollectiveEpilogue = typename cutlass::epilogue::collective::CollectiveBuilder<
    cutlass::arch::Sm100, cutlass::arch::OpClassTensorOp,
    TileShape, ClusterShape,
    cutlass::epilogue::collective::EpilogueTileAuto,
    Acc, Acc,
    ElemCD, cutlass::layout::RowMajor, 128 / cutlass::sizeof_bits<ElemCD>::value,
    ElemCD, cutlass::layout::RowMajor, 128 / cutlass::sizeof_bits<ElemCD>::value,
    cutlass::epilogue::collective::EpilogueScheduleAuto
  >::CollectiveOp;

using CollectiveMainloop = typename cutlass::gemm::collective::CollectiveBuilder<
    cutlass::arch::Sm100, cutlass::arch::OpClassTensorOp,
    ElemA, cutlass::layout::RowMajor, 128 / cutlass::sizeof_bits<ElemA>::value,
    ElemB, cutlass::layout::ColumnMajor, 128 / cutlass::sizeof_bits<ElemB>::value,
    Acc,
    TileShape, ClusterShape,
    cutlass::gemm::collective::StageCount<5>,
    cutlass::gemm::collective::KernelScheduleAuto
  >::CollectiveOp;

using GemmKernel = cutlass::gemm::kernel::GemmUniversal<
    cute::Shape<int,int,int,int>,
    CollectiveMainloop,
    CollectiveEpilogue
>;
using Gemm = cutlass::gemm::device::GemmUniversalAdapter<GemmKernel>;

// Force the device kernel symbol into the cubin without needing a host main.
auto* _anchor = &cutlass::device_kernel<GemmKernel>;


// ===== COMPILED SASS (sm_100a) =====

	.target	sm_100a

	.elftype	@"ET_EXEC"


//--------------------- .note.nv.tkinfo           --------------------------
	.section	.note.nv.tkinfo,"",@"SHT_NOTE"
	.sectionflags	@"SHF_NOTE_NV_TKINFO"
	.tkinfo
        /*0018*/ 	.word	0x00000002
        /*0030*/ 	.string	""
        /*0030*/ 	.string	"ptxas"
        /*0030*/ 	.string	"Cuda compilation tools, release 13.0, V13.0.88"
        /*0030*/ 	.string	"Build cuda_13.0.r13.0/compiler.36424714_0"
        /*0030*/ 	.string	"-arch sm_100a -m 64 "



//--------------------- .note.nv.cuinfo           --------------------------
	.section	.note.nv.cuinfo,"",@"SHT_NOTE"
	.sectionflags	@"SHF_NOTE_NV_CUINFO"
        /*0018*/ 	.short	0x0002
        /*001a*/ 	.short	0x0064
        /*001c*/ 	.short	0x0082
	.zero		2


//--------------------- .nv.info                  --------------------------
	.section	.nv.info,"",@"SHT_CUDA_INFO"
	.align	4


	//----- nvinfo : EIATTR_REGCOUNT
	.align		4
        /*0000*/ 	.byte	0x04, 0x2f
        /*0002*/ 	.short	(.L_20 - .L_19)
	.align		4
.L_19:
        /*0004*/ 	.word	index@(_ZN7cutlass13device_kernelINS_4gemm6kernel13GemmUniversalIN4cute5tupleIJiiiiEEENS1_10collective13CollectiveMmaINS1_35MainloopSm100TmaUmmaWarpSpecializedILi5ELi2ELi4ENS5_IJNS4_1CILi2EEENSA_ILi1EEESC_EEEEENS5_IJNSA_ILi128EEENSA_ILi256EEENSA_ILi32EEEEEEaNS5_IJlSC_lEEEaSJ_NS4_8TiledMMAINS4_8MMA_AtomIJNS4_21SM100_MMA_S8_2x1SM_SSIaaiLi128ELi256ELNS4_4UMMA5MajorE0ELSO_0ELNSN_8SaturateE0EEEEEENS4_6LayoutINS5_IJSC_SC_SC_EEENS5_IJNSA_ILi0EEESU_SU_EEEEENS5_IJNS4_10UnderscoreESX_SX_EEEEENS4_18SM100_TMA_2SM_LOADENS4_14ComposedLayoutINS4_7SwizzleILi1ELi4ELi3EEENS4_18smem_ptr_flag_bitsILi8EEENSS_INS5_IJNSA_ILi8EEESH_EEENS5_IJSH_SC_EEEEEEEvNS4_8identityES10_S1A_vS1B_EENS_8epilogue10collective18CollectiveEpilogueINS1D_23Sm100TmaWarpSpecializedILi4ELi2ELi32ELb0ELb0EEEJNS5_IJNSA_ILi64EEESG_SH_EEENS5_IJNSS_IS1I_SC_EENSS_INS5_IJSH_SB_EEENS5_IJSC_SF_EEEEEEEEaSJ_aSJ_NS1D_6fusion15FusionCallbacksIS1H_NS1P_17LinearCombinationIaiaiLNS_15FloatRoundStyleE2EEES1J_S1O_JEEENS4_5SM1004TMEM4LOAD26SM100_TMEM_LOAD_32dp32b32xENS4_13SM90_TMA_LOADES1A_NS4_39AutoVectorizingCopyWithAssumedAlignmentILi128EEENS4_14SM90_TMA_STOREES1A_S21_S21_EEEvvEEEEvNT_6ParamsE)
        /*0008*/ 	.word	0x0000007a


	//----- nvinfo : EIATTR_FRAME_SIZE
	.align		4
.L_20:
        /*000c*/ 	.byte	0x04, 0x11
        /*000e*/ 	.short	(.L_22 - .L_21)
	.align		4
.L_21:
        /*0010*/ 	.word	index@($__internal_2_$__cuda_sm10x_tcgen05_guardrail_trap_unallocated_columns_being_dealloced)
        /*0014*/ 	.word	0x00000000


	//----- nvinfo : EIATTR_FRAME_SIZE
	.align		4
.L_22:
        /*0018*/ 	.byte	0x04, 0x11
        /*001a*/ 	.short	(.L_24 - .L_23)
	.align		4
.L_23:
        /*001c*/ 	.word	index@($__internal_1_$__cuda_sm10x_tcgen05_guardrail_trap_phase_invalid_during_alloc)
        /*0020*/ 	.word	0x00000000


	//----- nvinfo : EIATTR_FRAME_SIZE
	.align		4
.L_24:
        /*0024*/ 	.byte	0x04, 0x11
        /*0026*/ 	.short	(.L_26 - .L_25)
	.align		4
.L_25:
        /*0028*/ 	.word	index@($__internal_0_$__cuda_sm10x_tcgen05_guardrail_trap_col_being_dealloced_not_returned_by_alloc)
        /*002c*/ 	.word	0x00000000


	//----- nvinfo : EIATTR_FRAME_SIZE
	.align		4
.L_26:
        /*0030*/ 	.byte	0x04, 0x11
        /*0032*/ 	.short	(.L_28 - .L_27)
	.align		4
.L_27:
        /*0034*/ 	.word	index@(_ZN7cutlass13device_kernelINS_4gemm6kernel13GemmUniversalIN4cute5tupleIJiiiiEEENS1_10collective13CollectiveMmaINS1_35MainloopSm100TmaUmmaWarpSpecializedILi5ELi2ELi4ENS5_IJNS4_1CILi2EEENSA_ILi1EEESC_EEEEENS5_IJNSA_ILi128EEENSA_ILi256EEENSA_ILi32EEEEEEaNS5_IJlSC_lEEEaSJ_NS4_8TiledMMAINS4_8MMA_AtomIJNS4_21SM100_MMA_S8_2x1SM_SSIaaiLi128ELi256ELNS4_4UMMA5MajorE0ELSO_0ELNSN_8SaturateE0EEEEEENS4_6LayoutINS5_IJSC_SC_SC_EEENS5_IJNSA_ILi0EEESU_SU_EEEEENS5_IJNS4_10UnderscoreESX_SX_EEEEENS4_18SM100_TMA_2SM_LOADENS4_14ComposedLayoutINS4_7SwizzleILi1ELi4ELi3EEENS4_18smem_ptr_flag_bitsILi8EEENSS_INS5_IJNSA_ILi8EEESH_EEENS5_IJSH_SC_EEEEEEEvNS4_8identityES10_S1A_vS1B_EENS_8epilogue10collective18CollectiveEpilogueINS1D_23Sm100TmaWarpSpecializedILi4ELi2ELi32ELb0ELb0EEEJNS5_IJNSA_ILi64EEESG_SH_EEENS5_IJNSS_IS1I_SC_EENSS_INS5_IJSH_SB_EEENS5_IJSC_SF_EEEEEEEEaSJ_aSJ_NS1D_6fusion15FusionCallbacksIS1H_NS1P_17LinearCombinationIaiaiLNS_15FloatRoundStyleE2EEES1J_S1O_JEEENS4_5SM1004TMEM4LOAD26SM100_TMEM_LOAD_32dp32b32xENS4_13SM90_TMA_LOADES1A_NS4_39AutoVectorizingCopyWithAssumedAlignmentILi128EEENS4_14SM90_TMA_STOREES1A_S21_S21_EEEvvEEEEvNT_6ParamsE)
        /*0038*/ 	.word	0x00000000


	//----- nvinfo : EIATTR_MIN_STACK_SIZE
	.align		4
.L_28:
        /*003c*/ 	.byte	0x04, 0x12
        /*003e*/ 	.short	(.L_30 - .L_29)
	.align		4
.L_29:
        /*0040*/ 	.word	index@(_ZN7cutlass13device_kernelINS_4gemm6kernel13GemmUniversalIN4cute5tupleIJiiiiEEENS1_10collective13CollectiveMmaINS1_35MainloopSm100TmaUmmaWarpSpecializedILi5ELi2ELi4ENS5_IJNS4_1CILi2EEENSA_ILi1EEESC_EEEEENS5_IJNSA_ILi128EEENSA_ILi256EEENSA_ILi32EEEEEEaNS5_IJlSC_lEEEaSJ_NS4_8TiledMMAINS4_8MMA_AtomIJNS4_21SM100_MMA_S8_2x1SM_SSIaaiLi128ELi256ELNS4_4UMMA5MajorE0ELSO_0ELNSN_8SaturateE0EEEEEENS4_6LayoutINS5_IJSC_SC_SC_EEENS5_IJNSA_ILi0EEESU_SU_EEEEENS5_IJNS4_10UnderscoreESX_SX_EEEEENS4_18SM100_TMA_2SM_LOADENS4_14ComposedLayoutINS4_7SwizzleILi1ELi4ELi3EEENS4_18smem_ptr_flag_bitsILi8EEENSS_INS5_IJNSA_ILi8EEESH_EEENS5_IJSH_SC_EEEEEEEvNS4_8identityES10_S1A_vS1B_EENS_8epilogue10collective18CollectiveEpilogueINS1D_23Sm100TmaWarpSpecializedILi4ELi2ELi32ELb0ELb0EEEJNS5_IJNSA_ILi64EEESG_SH_EEENS5_IJNSS_IS1I_SC_EENSS_INS5_IJSH_SB_EEENS5_IJSC_SF_EEEEEEEEaSJ_aSJ_NS1D_6fusion15FusionCallbacksIS1H_NS1P_17LinearCombinationIaiaiLNS_15FloatRoundStyleE2EEES1J_S1O_JEEENS4_5SM1004TMEM4LOAD26SM100_TMEM_LOAD_32dp32b32xENS4_13SM90_TMA_LOADES1A_NS4_39AutoVectorizingCopyWithAssumedAlignmentILi128EEENS4_14SM90_TMA_STOREES1A_S21_S21_EEEvvEEEEvNT_6ParamsE)
        /*0044*/ 	.word	0x00000000
.L_30:


//--------------------- .nv.compat                --------------------------
	.section	.nv.compat,"",@"SHT_CUDA_COMPAT_INFO"
	.align	4
        /*0000*/ 	.byte	0x02, 0x09, 0x01, 0x00, 0x02, 0x02, 0x03, 0x00, 0x02, 0x05, 0x06, 0x00, 0x03, 0x07, 0x01, 0x01
        /*0010*/ 	.byte	0x02, 0x03, 0x01, 0x00, 0x02, 0x06, 0x01, 0x00, 0x04, 0x0b, 0x08, 0x00, 0x01, 0x00, 0x00, 0x00
        /*0020*/ 	.byte	0x00, 0x00, 0x00, 0x00


//--------------------- .nv.info._ZN7cutlass13device_kernelINS_4gemm6kernel13GemmUniversalIN4cute5tupleIJiiiiEEENS1_10collective13CollectiveMmaINS1_35MainloopSm100TmaUmmaWarpSpecializedILi5ELi2ELi4ENS5_IJNS4_1CILi2EEENSA_ILi1EEESC_EEEEENS5_IJNSA_ILi128EEENSA_ILi256EEENSA_ILi32EEEEEEaNS5_IJlSC_lEEEaSJ_NS4_8TiledMMAINS4_8MMA_AtomIJNS4_21SM100_MMA_S8_2x1SM_SSIaaiLi128ELi256ELNS4_4UMMA5MajorE0ELSO_0ELNSN_8SaturateE0EEEEEENS4_6LayoutINS5_IJSC_SC_SC_EEENS5_IJNSA_ILi0EEESU_SU_EEEEENS5_IJNS4_10UnderscoreESX_SX_EEEEENS4_18SM100_TMA_2SM_LOADENS4_14ComposedLayoutINS4_7SwizzleILi1ELi4ELi3EEENS4_18smem_ptr_flag_bitsILi8EEENSS_INS5_IJNSA_ILi8EEESH_EEENS5_IJSH_SC_EEEEEEEvNS4_8identityES10_S1A_vS1B_EENS_8epilogue10collective18CollectiveEpilogueINS1D_23Sm100TmaWarpSpecializedILi4ELi2ELi32ELb0ELb0EEEJNS5_IJNSA_ILi64EEESG_SH_EEENS5_IJNSS_IS1I_SC_EENSS_INS5_IJSH_SB_EEENS5_IJSC_SF_EEEEEEEEaSJ_aSJ_NS1D_6fusion15FusionCallbacksIS1H_NS1P_17LinearCombinationIaiaiLNS_15FloatRoundStyleE2EEES1J_S1O_JEEENS4_5SM1004TMEM4LOAD26SM100_TMEM_LOAD_32dp32b32xENS4_13SM90_TMA_LOADES1A_NS4_39AutoVectorizingCopyWithAssumedAlignmentILi128EEENS4_14SM90_TMA_STOREES1A_S21_S21_EEEvvEEEEvNT_6ParamsE --------------------------
	.section	.nv.info._ZN7cutlass13device_kernelINS_4gemm6kernel13GemmUniversalIN4cute5tupleIJiiiiEEENS1_10collective13CollectiveMmaINS1_35MainloopSm100TmaUmmaWarpSpecializedILi5ELi2ELi4ENS5_IJNS4_1CILi2EEENSA_ILi1EEESC_EEEEENS5_IJNSA_ILi128EEENSA_ILi256EEENSA_ILi32EEEEEEaNS5_IJlSC_lEEEaSJ_NS4_8TiledMMAINS4_8MMA_AtomIJNS4_21SM100_MMA_S8_2x1SM_SSIaaiLi128ELi256ELNS4_4UMMA5MajorE0ELSO_0ELNSN_8SaturateE0EEEEEENS4_6LayoutINS5_IJSC_SC_SC_EEENS5_IJNSA_ILi0EEESU_SU_EEEEENS5_IJNS4_10UnderscoreESX_SX_EEEEENS4_18SM100_TMA_2SM_LOADENS4_14ComposedLayoutINS4_7SwizzleILi1ELi4ELi3EEENS4_18smem_ptr_flag_bitsILi8EEENSS_INS5_IJNSA_ILi8EEESH_EEENS5_IJSH_SC_EEEEEEEvNS4_8identityES10_S1A_vS1B_EENS_8epilogue10collective18CollectiveEpilogueINS1D_23Sm100TmaWarpSpecializedILi4ELi2ELi32ELb0ELb0EEEJNS5_IJNSA_ILi64EEESG_SH_EEENS5_IJNSS_IS1I_SC_EENSS_INS5_IJSH_SB_EEENS5_IJSC_SF_EEEEEEEEaSJ_aSJ_NS1D_6fusion15FusionCallbacksIS1H_NS1P_17LinearCombinationIaiaiLNS_15FloatRoundStyleE2EEES1J_S1O_JEEENS4_5SM1004TMEM4LOAD26SM100_TMEM_LOAD_32dp32b32xENS4_13SM90_TMA_LOADES1A_NS4_39AutoVectorizingCopyWithAssumedAlignmentILi128EEENS4_14SM90_TMA_STOREES1A_S21_S21_EEEvvEEEEvNT_6ParamsE,"",@"SHT_CUDA_INFO"
	.sectionflags	@""
	.align	4


	//----- nvinfo : EIATTR_CUDA_API_VERSION
	.align		4
        /*0000*/ 	.byte	0x04, 0x37
        /*0002*/ 	.short	(.L_32 - .L_31)
.L_31:
        /*0004*/ 	.word	0x00000082


	//----- nvinfo : EIATTR_KPARAM_INFO
	.align		4
.L_32:
        /*0008*/ 	.byte	0x04, 0x17
        /*000a*/ 	.short	(.L_34 - .L_33)
.L_33:
        /*000c*/ 	.word	0x00000000
        /*0010*/ 	.short	0x0000
        /*0012*/ 	.short	0x0000
        /*0014*/ 	.byte	0x00, 0xf0, 0x01, 0x20


	//----- nvinfo : EIATTR_AT_ENTRY_FRAGMENTS
	.align		4
.L_34:
        /*0018*/ 	.byte	0x04, 0x4f
        /*001a*/ 	.short	(.L_36 - .L_35)


	//   ....[0]....
.L_35:
        /*001c*/ 	.word	0x00000007


	//----- nvinfo : EIATTR_RESERVED_SMEM_USED
	.align		4
.L_36:
        /*0020*/ 	.byte	0x01, 0x41
	.zero		2


	//----- nvinfo : EIATTR_SPARSE_MMA_MASK
	.align		4
        /*0024*/ 	.byte	0x03, 0x50
        /*0026*/ 	.short	0x0000


	//----- nvinfo : EIATTR_TCGEN05_2CTA_USED
	.align		4
        /*0028*/ 	.byte	0x01, 0x52
	.zero		2


	//----- nvinfo : EIATTR_MAXREG_COUNT
	.align		4
        /*002c*/ 	.byte	0x03, 0x1b
        /*002e*/ 	.short	0x00ff


	//----- nvinfo : EIATTR_NUM_BARRIERS
	.align		4
        /*0030*/ 	.byte	0x02, 0x4c
        /*0032*/ 	.byte	0x07
	.zero		1


	//----- nvinfo : EIATTR_EXTERNS
	.align		4
        /*0034*/ 	.byte	0x04, 0x0f
        /*0036*/ 	.short	(.L_38 - .L_37)


	//   ....[0]....
	.align		4
.L_37:
        /*0038*/ 	.word	index@(__assertfail)


	//----- nvinfo : EIATTR_MERCURY_ISA_VERSION
	.align		4
.L_38:
        /*003c*/ 	.byte	0x03, 0x5f
        /*003e*/ 	.short	0x0101


	//----- nvinfo : EIATTR_INT_WARP_WIDE_INSTR_OFFSETS
	.align		4
        /*0040*/ 	.byte	0x04, 0x31
        /*0042*/ 	.short	(.L_40 - .L_39)


	//   ....[0]....
.L_39:
        /*0044*/ 	.word	0x00000d30


	//   ....[1]....
        /*0048*/ 	.word	0x00000dd0


	//   ....[2]....
        /*004c*/ 	.word	0x00002130


	//   ....[3]....
        /*0050*/ 	.word	0x00003f50


	//   ....[4]....
        /*0054*/ 	.word	0x00003f70


	//   ....[5]....
        /*0058*/ 	.word	0x00003fa0


	//   ....[6]....
        /*005c*/ 	.word	0x000048e0


	//   ....[7]....
        /*0060*/ 	.word	0x00004900


	//   ....[8]....
        /*0064*/ 	.word	0x000049f0


	//   ....[9]....
        /*0068*/ 	.word	0x00004ab0


	//   ....[10]....
        /*006c*/ 	.word	0x00004ad0


	//   ....[11]....
        /*0070*/ 	.word	0x00004bc0


	//   ....[12]....
        /*0074*/ 	.word	0x00004c90


	//   ....[13]....
        /*0078*/ 	.word	0x00004cb0


	//   ....[14]....
        /*007c*/ 	.word	0x00004de0


	//   ....[15]....
        /*0080*/ 	.word	0x00004f60


	//   ....[16]....
        /*0084*/ 	.word	0x00004f70


	//   ....[17]....
        /*0088*/ 	.word	0x00005100


	//----- nvinfo : EIATTR_COOP_GROUP_MASK_REGIDS
	.align		4
.L_40:
        /*008c*/ 	.byte	0x04, 0x29
        /*008e*/ 	.short	(.L_42 - .L_41)


	//   ....[0]....
.L_41:
        /*0090*/ 	.word	0xffffffff


	//   ....[1]....
        /*0094*/ 	.word	0xffffffff


	//   ....[2]....
        /*0098*/ 	.word	0xffffffff


	//   ....[3]....
        /*009c*/ 	.word	0xffffffff


	//   ....[4]....
        /*00a0*/ 	.word	0xffffffff


	//   ....[5]....
        /*00a4*/ 	.word	0xffffffff


	//   ....[6]....
        /*00a8*/ 	.word	0xffffffff


	//   ....[7]....
        /*00ac*/ 	.word	0xffffffff


	//   ....[8]....
        /*00b0*/ 	.word	0xffffffff


	//   ....[9]....
        /*00b4*/ 	.word	0xffffffff


	//   ....[10]....
        /*00b8*/ 	.word	0xffffffff


	//   ....[11]....
        /*00bc*/ 	.word	0xffffffff


	//   ....[12]....
        /*00c0*/ 	.word	0xffffffff


	//   ....[13]....
        /*00c4*/ 	.word	0xffffffff


	//----- nvinfo : EIATTR_COOP_GROUP_INSTR_OFFSETS
	.align		4
.L_42:
        /*00c8*/ 	.byte	0x04, 0x28
        /*00ca*/ 	.short	(.L_44 - .L_43)


	//   ....[0]....
.L_43:
        /*00cc*/ 	.word	0x000000c0


	//   ....[1]....
        /*00d0*/ 	.word	0x00000500


	//   ....[2]....
        /*00d4*/ 	.word	0x000006a0


	//   ....[3]....
        /*00d8*/ 	.word	0x00000830


	//   ....[4]....
        /*00dc*/ 	.word	0x00000920


	//   ....[5]....
        /*00e0*/ 	.word	0x00000a80


	//   ....[6]....
        /*00e4*/ 	.word	0x00000c10


	//   ....[7]....
        /*00e8*/ 	.word	0x00000e50


	//   ....[8]....
        /*00ec*/ 	.word	0x00002010


	//   ....[9]....
        /*00f0*/ 	.word	0x00002e80


	//   ....[10]....
        /*00f4*/ 	.word	0x00003350


	//   ....[11]....
        /*00f8*/ 	.word	0x00003380


	//   ....[12]....
        /*00fc*/ 	.word	0x00003e50


	//   ....[13]....
        /*0100*/ 	.word	0x00004060


	//----- nvinfo : EIATTR_VRC_CTA_INIT_COUNT
	.align		4
.L_44:
        /*0104*/ 	.byte	0x02, 0x4a
        /*0106*/ 	.byte	0x80
	.zero		1


	//----- nvinfo : EIATTR_SYSCALL_OFFSETS
	.align		4
        /*0108*/ 	.byte	0x04, 0x46
        /*010a*/ 	.short	(.L_46 - .L_45)


	//   ....[0]....
.L_45:
        /*010c*/ 	.word	0x00005ba0


	//   ....[1]....
        /*0110*/ 	.word	0x00005ce0


	//   ....[2]....
        /*0114*/ 	.word	0x000064c0


	//   ....[3]....
        /*0118*/ 	.word	0x000072d0


	//   ....[4]....
        /*011c*/ 	.word	0x00008050


	//   ....[5]....
        /*0120*/ 	.word	0x00008df0


	//----- nvinfo : EIATTR_MBARRIER_INSTR_OFFSETS
	.align		4
.L_46:
        /*0124*/ 	.byte	0x04, 0x39
        /*0126*/ 	.short	(.L_48 - .L_47)


	//   ....[0]....
.L_47:
        /*0128*/ 	.word	0x000005f0
        /*012c*/ 	.word	0x000000ff
        /*0130*/ 	.word	0x00000000
        /*0134*/ 	.short	0x0100
        /*0136*/ 	.byte	0x08
	.zero		1


	//   ....[1]....
        /*0138*/ 	.word	0x00000600
        /*013c*/ 	.word	0x000000ff
        /*0140*/ 	.word	0x00000028
        /*0144*/ 	.short	0x0100
        /*0146*/ 	.byte	0x08
	.zero		1


	//   ....[2]....
        /*0148*/ 	.word	0x00000610
        /*014c*/ 	.word	0x000000ff
        /*0150*/ 	.word	0x00000008
        /*0154*/ 	.short	0x0100
        /*0156*/ 	.byte	0x08
	.zero		1


	//   ....[3]....
        /*0158*/ 	.word	0x00000620
        /*015c*/ 	.word	0x000000ff
        /*0160*/ 	.word	0x00000030
        /*0164*/ 	.short	0x0100
        /*0166*/ 	.byte	0x08
	.zero		1


	//   ....[4]....
        /*0168*/ 	.word	0x00000630
        /*016c*/ 	.word	0x000000ff
        /*0170*/ 	.word	0x00000010
        /*0174*/ 	.short	0x0100
        /*0176*/ 	.byte	0x08
	.zero		1


	//   ....[5]....
        /*0178*/ 	.word	0x00000640
        /*017c*/ 	.word	0x000000ff
        /*0180*/ 	.word	0x00000038
        /*0184*/ 	.short	0x0100
        /*0186*/ 	.byte	0x08
	.zero		1


	//   ....[6]....
        /*0188*/ 	.word	0x00000650
        /*018c*/ 	.word	0x000000ff
        /*0190*/ 	.word	0x00000018
        /*0194*/ 	.short	0x0100
        /*0196*/ 	.byte	0x08
	.zero		1


	//   ....[7]....
        /*0198*/ 	.word	0x00000660
        /*019c*/ 	.word	0x000000ff
        /*01a0*/ 	.word	0x00000040
        /*01a4*/ 	.short	0x0100
        /*01a6*/ 	.byte	0x08
	.zero		1


	//   ....[8]....
        /*01a8*/ 	.word	0x00000670
        /*01ac*/ 	.word	0x000000ff
        /*01b0*/ 	.word	0x00000020
        /*01b4*/ 	.short	0x0100
        /*01b6*/ 	.byte	0x08
	.zero		1


	//   ....[9]....
        /*01b8*/ 	.word	0x00000680
        /*01bc*/ 	.word	0x000000ff
        /*01c0*/ 	.word	0x00000048
        /*01c4*/ 	.short	0x0100
        /*01c6*/ 	.byte	0x08
	.zero		1


	//   ....[10]....
        /*01c8*/ 	.word	0x000007a0
        /*01cc*/ 	.word	0x000000ff
        /*01d0*/ 	.word	0x00000050
        /*01d4*/ 	.short	0x0100
        /*01d6*/ 	.byte	0x09
	.zero		1


	//   ....[11]....
        /*01d8*/ 	.word	0x000007b0
        /*01dc*/ 	.word	0x000000ff
        /*01e0*/ 	.word	0x00000070
        /*01e4*/ 	.short	0x0100
        /*01e6*/ 	.byte	0x09
	.zero		1


	//   ....[12]....
        /*01e8*/ 	.word	0x000007c0
        /*01ec*/ 	.word	0x000000ff
        /*01f0*/ 	.word	0x00000058
        /*01f4*/ 	.short	0x0100
        /*01f6*/ 	.byte	0x09
	.zero		1


	//   ....[13]....
        /*01f8*/ 	.word	0x000007d0
        /*01fc*/ 	.word	0x000000ff
        /*0200*/ 	.word	0x00000078
        /*0204*/ 	.short	0x0100
        /*0206*/ 	.byte	0x09
	.zero		1


	//   ....[14]....
        /*0208*/ 	.word	0x000007e0
        /*020c*/ 	.word	0x000000ff
        /*0210*/ 	.word	0x00000060
        /*0214*/ 	.short	0x0100
        /*0216*/ 	.byte	0x09
	.zero		1


	//   ....[15]....
        /*0218*/ 	.word	0x000007f0
        /*021c*/ 	.word	0x000000ff
        /*0220*/ 	.word	0x00000080
        /*0224*/ 	.short	0x0100
        /*0226*/ 	.byte	0x09
	.zero		1


	//   ....[16]....
        /*0228*/ 	.word	0x00000800
        /*022c*/ 	.word	0x000000ff
        /*0230*/ 	.word	0x00000068
        /*0234*/ 	.short	0x0100
        /*0236*/ 	.byte	0x09
	.zero		1


	//   ....[17]....
        /*0238*/ 	.word	0x00000810
        /*023c*/ 	.word	0x000000ff
        /*0240*/ 	.word	0x00000088
        /*0244*/ 	.short	0x0100
        /*0246*/ 	.byte	0x09
	.zero		1


	//   ....[18]....
        /*0248*/ 	.word	0x000008f0
        /*024c*/ 	.word	0x000000ff
        /*0250*/ 	.word	0x00000090
        /*0254*/ 	.short	0x0100
        /*0256*/ 	.byte	0x08
	.zero		1


	//   ....[19]....
        /*0258*/ 	.word	0x00000900
        /*025c*/ 	.word	0x000000ff
        /*0260*/ 	.word	0x00000098
        /*0264*/ 	.short	0x0100
        /*0266*/ 	.byte	0x08
	.zero		1


	//   ....[20]....
        /*0268*/ 	.word	0x00000a30
        /*026c*/ 	.word	0x000000ff
        /*0270*/ 	.word	0x000000a0
        /*0274*/ 	.short	0x0100
        /*0276*/ 	.byte	0x08
	.zero		1


	//   ....[21]....
        /*0278*/ 	.word	0x00000a40
        /*027c*/ 	.word	0x000000ff
        /*0280*/ 	.word	0x000000b0
        /*0284*/ 	.short	0x0100
        /*0286*/ 	.byte	0x08
	.zero		1


	//   ....[22]....
        /*0288*/ 	.word	0x00000a50
        /*028c*/ 	.word	0x000000ff
        /*0290*/ 	.word	0x000000a8
        /*0294*/ 	.short	0x0100
        /*0296*/ 	.byte	0x08
	.zero		1


	//   ....[23]....
        /*0298*/ 	.word	0x00000a60
        /*029c*/ 	.word	0x000000ff
        /*02a0*/ 	.word	0x000000b8
        /*02a4*/ 	.short	0x0100
        /*02a6*/ 	.byte	0x08
	.zero		1


	//   ....[24]....
        /*02a8*/ 	.word	0x00000b80
        /*02ac*/ 	.word	0x000000ff
        /*02b0*/ 	.word	0x000000c0
        /*02b4*/ 	.short	0x0100
        /*02b6*/ 	.byte	0x09
	.zero		1


	//   ....[25]....
        /*02b8*/ 	.word	0x00000b90
        /*02bc*/ 	.word	0x000000ff
        /*02c0*/ 	.word	0x000000e0
        /*02c4*/ 	.short	0x0100
        /*02c6*/ 	.byte	0x09
	.zero		1


	//   ....[26]....
        /*02c8*/ 	.word	0x00000ba0
        /*02cc*/ 	.word	0x000000ff
        /*02d0*/ 	.word	0x000000c8
        /*02d4*/ 	.short	0x0100
        /*02d6*/ 	.byte	0x09
	.zero		1


	//   ....[27]....
        /*02d8*/ 	.word	0x00000bb0
        /*02dc*/ 	.word	0x000000ff
        /*02e0*/ 	.word	0x000000e8
        /*02e4*/ 	.short	0x0100
        /*02e6*/ 	.byte	0x09
	.zero		1


	//   ....[28]....
        /*02e8*/ 	.word	0x00000bc0
        /*02ec*/ 	.word	0x000000ff
        /*02f0*/ 	.word	0x000000d0
        /*02f4*/ 	.short	0x0100
        /*02f6*/ 	.byte	0x09
	.zero		1


	//   ....[29]....
        /*02f8*/ 	.word	0x00000bd0
        /*02fc*/ 	.word	0x000000ff
        /*0300*/ 	.word	0x000000f0
        /*0304*/ 	.short	0x0100
        /*0306*/ 	.byte	0x09
	.zero		1


	//   ....[30]....
        /*0308*/ 	.word	0x00000be0
        /*030c*/ 	.word	0x000000ff
        /*0310*/ 	.word	0x000000d8
        /*0314*/ 	.short	0x0100
        /*0316*/ 	.byte	0x09
	.zero		1


	//   ....[31]....
        /*0318*/ 	.word	0x00000bf0
        /*031c*/ 	.word	0x000000ff
        /*0320*/ 	.word	0x000000f8
        /*0324*/ 	.short	0x0100
        /*0326*/ 	.byte	0x09
	.zero		1


	//   ....[32]....
        /*0328*/ 	.word	0x00000ce0
        /*032c*/ 	.word	0x000000ff
        /*0330*/ 	.word	0x00000100
        /*0334*/ 	.short	0x0100
        /*0336*/ 	.byte	0x08
	.zero		1


	//   ....[33]....
        /*0338*/ 	.word	0x00000cf0
        /*033c*/ 	.word	0x000000ff
        /*0340*/ 	.word	0x00000110
        /*0344*/ 	.short	0x0100
        /*0346*/ 	.byte	0x08
	.zero		1


	//   ....[34]....
        /*0348*/ 	.word	0x00000d00
        /*034c*/ 	.word	0x000000ff
        /*0350*/ 	.word	0x00000108
        /*0354*/ 	.short	0x0100
        /*0356*/ 	.byte	0x08
	.zero		1


	//   ....[35]....
        /*0358*/ 	.word	0x00000d10
        /*035c*/ 	.word	0x000000ff
        /*0360*/ 	.word	0x00000118
        /*0364*/ 	.short	0x0100
        /*0366*/ 	.byte	0x08
	.zero		1


	//   ....[36]....
        /*0368*/ 	.word	0x00000e00
        /*036c*/ 	.word	0x000000ff
        /*0370*/ 	.word	0x00000120
        /*0374*/ 	.short	0x0100
        /*0376*/ 	.byte	0x07
	.zero		1


	//   ....[37]....
        /*0378*/ 	.word	0x00001810
        /*037c*/ 	.word	0x00000003
        /*0380*/ 	.word	0x00000110
        /*0384*/ 	.short	0x010a
        /*0386*/ 	.byte	0xff
	.zero		1


	//   ....[38]....
        /*0388*/ 	.word	0x00001840
        /*038c*/ 	.word	0x00000003
        /*0390*/ 	.word	0x00000100
        /*0394*/ 	.short	0x0101
        /*0396*/ 	.byte	0xff
	.zero		1


	//   ....[39]....
        /*0398*/ 	.word	0x00001940
        /*039c*/ 	.word	0x000000ff
        /*03a0*/ 	.word	0x00000028
        /*03a4*/ 	.short	0x010a
        /*03a6*/ 	.byte	0x08
	.zero		1


	//   ....[40]....
        /*03a8*/ 	.word	0x00001a10
        /*03ac*/ 	.word	0x000000ff
        /*03b0*/ 	.word	0x00000028
        /*03b4*/ 	.short	0x010a
        /*03b6*/ 	.byte	0x21
	.zero		1


	//   ....[41]....
        /*03b8*/ 	.word	0x00001bc0
        /*03bc*/ 	.word	0x000000ff
        /*03c0*/ 	.word	0x00000028
        /*03c4*/ 	.short	0x010a
        /*03c6*/ 	.byte	0x08
	.zero		1


	//   ....[42]....
        /*03c8*/ 	.word	0x00001cc0
        /*03cc*/ 	.word	0x000000ff
        /*03d0*/ 	.word	0x00000098
        /*03d4*/ 	.short	0x0101
        /*03d6*/ 	.byte	0x06
	.zero		1


	//   ....[43]....
        /*03d8*/ 	.word	0x00001ce0
        /*03dc*/ 	.word	0x000000ff
        /*03e0*/ 	.word	0x00000028
        /*03e4*/ 	.short	0x010a
        /*03e6*/ 	.byte	0x08
	.zero		1


	//   ....[44]....
        /*03e8*/ 	.word	0x00001d60
        /*03ec*/ 	.word	0x000000ff
        /*03f0*/ 	.word	0x00000028
        /*03f4*/ 	.short	0x010a
        /*03f6*/ 	.byte	0x11
	.zero		1


	//   ....[45]....
        /*03f8*/ 	.word	0x00001ef0
        /*03fc*/ 	.word	0x000000ff
        /*0400*/ 	.word	0x00000028
        /*0404*/ 	.short	0x010a
        /*0406*/ 	.byte	0x08
	.zero		1


	//   ....[46]....
        /*0408*/ 	.word	0x00002040
        /*040c*/ 	.word	0x00000002
        /*0410*/ 	.word	0x000000a0
        /*0414*/ 	.short	0x010a
        /*0416*/ 	.byte	0xff
	.zero		1


	//   ....[47]....
        /*0418*/ 	.word	0x00002100
        /*041c*/ 	.word	0x00000002
        /*0420*/ 	.word	0x00000000
        /*0424*/ 	.short	0x0101
        /*0426*/ 	.byte	0xff
	.zero		1


	//   ....[48]....
        /*0428*/ 	.word	0x00002660
        /*042c*/ 	.word	0x000000ff
        /*0430*/ 	.word	0x00000000
        /*0434*/ 	.short	0x010a
        /*0436*/ 	.byte	0x04
	.zero		1


	//   ....[49]....
        /*0438*/ 	.word	0x000026f0
        /*043c*/ 	.word	0x000000ff
        /*0440*/ 	.word	0x00000000
        /*0444*/ 	.short	0x010a
        /*0446*/ 	.byte	0x04
	.zero		1


	//   ....[50]....
        /*0448*/ 	.word	0x00002780
        /*044c*/ 	.word	0x000000ff
        /*0450*/ 	.word	0x00000000
        /*0454*/ 	.short	0x010a
        /*0456*/ 	.byte	0x04
	.zero		1


	//   ....[51]....
        /*0458*/ 	.word	0x00002810
        /*045c*/ 	.word	0x000000ff
        /*0460*/ 	.word	0x00000000
        /*0464*/ 	.short	0x010a
        /*0466*/ 	.byte	0x04
	.zero		1


	//   ....[52]....
        /*0468*/ 	.word	0x000028b0
        /*046c*/ 	.word	0x00000000
        /*0470*/ 	.word	0x00000000
        /*0474*/ 	.short	0x010a
        /*0476*/ 	.byte	0xff
	.zero		1


	//   ....[53]....
        /*0478*/ 	.word	0x000029e0
        /*047c*/ 	.word	0x00000000
        /*0480*/ 	.word	0x00000100
        /*0484*/ 	.short	0x010a
        /*0486*/ 	.byte	0xff
	.zero		1


	//   ....[54]....
        /*0488*/ 	.word	0x00002a50
        /*048c*/ 	.word	0x00000004
        /*0490*/ 	.word	0x00000000
        /*0494*/ 	.short	0x0101
        /*0496*/ 	.byte	0xff
	.zero		1


	//   ....[55]....
        /*0498*/ 	.word	0x00002a70
        /*049c*/ 	.word	0x000000ff
        /*04a0*/ 	.word	0x000000b0
        /*04a4*/ 	.short	0x010a
        /*04a6*/ 	.byte	0x05
	.zero		1


	//   ....[56]....
        /*04a8*/ 	.word	0x00002b90
        /*04ac*/ 	.word	0x00000000
        /*04b0*/ 	.word	0x000000a0
        /*04b4*/ 	.short	0x010a
        /*04b6*/ 	.byte	0xff
	.zero		1


	//   ....[57]....
        /*04b8*/ 	.word	0x00002c90
        /*04bc*/ 	.word	0x00000000
        /*04c0*/ 	.word	0x00000000
        /*04c4*/ 	.short	0x0101
        /*04c6*/ 	.byte	0xff
	.zero		1


	//   ....[58]....
        /*04c8*/ 	.word	0x00002d20
        /*04cc*/ 	.word	0x000000ff
        /*04d0*/ 	.word	0x000000b0
        /*04d4*/ 	.short	0x0106
        /*04d6*/ 	.byte	0x05
	.zero		1


	//   ....[59]....
        /*04d8*/ 	.word	0x00002d40
        /*04dc*/ 	.word	0x000000ff
        /*04e0*/ 	.word	0x000000b0
        /*04e4*/ 	.short	0x010a
        /*04e6*/ 	.byte	0x05
	.zero		1


	//   ....[60]....
        /*04e8*/ 	.word	0x00002dd0
        /*04ec*/ 	.word	0x000000ff
        /*04f0*/ 	.word	0x000000b0
        /*04f4*/ 	.short	0x0106
        /*04f6*/ 	.byte	0x04
	.zero		1


	//   ....[61]....
        /*04f8*/ 	.word	0x00002e10
        /*04fc*/ 	.word	0x00000000
        /*0500*/ 	.word	0x000000b0
        /*0504*/ 	.short	0x010a
        /*0506*/ 	.byte	0xff
	.zero		1


	//   ....[62]....
        /*0508*/ 	.word	0x00003050
        /*050c*/ 	.word	0x000000ff
        /*0510*/ 	.word	0x00000008
        /*0514*/ 	.short	0x010a
        /*0516*/ 	.byte	0x06
	.zero		1


	//   ....[63]....
        /*0518*/ 	.word	0x00003070
        /*051c*/ 	.word	0x000000ff
        /*0520*/ 	.word	0x00000008
        /*0524*/ 	.short	0x010a
        /*0526*/ 	.byte	0x06
	.zero		1


	//   ....[64]....
        /*0528*/ 	.word	0x00003200
        /*052c*/ 	.word	0x000000ff
        /*0530*/ 	.word	0x00000008
        /*0534*/ 	.short	0x010a
        /*0536*/ 	.byte	0x06
	.zero		1


	//   ....[65]....
        /*0538*/ 	.word	0x00003220
        /*053c*/ 	.word	0x000000ff
        /*0540*/ 	.word	0x00000008
        /*0544*/ 	.short	0x010a
        /*0546*/ 	.byte	0x06
	.zero		1


	//   ....[66]....
        /*0548*/ 	.word	0x000032e0
        /*054c*/ 	.word	0x000000ff
        /*0550*/ 	.word	0x00000000
        /*0554*/ 	.short	0x0101
        /*0556*/ 	.byte	0x07
	.zero		1


	//   ....[67]....
        /*0558*/ 	.word	0x000035c0
        /*055c*/ 	.word	0x00000000
        /*0560*/ 	.word	0x000000a0
        /*0564*/ 	.short	0x010a
        /*0566*/ 	.byte	0xff
	.zero		1


	//   ....[68]....
        /*0568*/ 	.word	0x00003680
        /*056c*/ 	.word	0x00000000
        /*0570*/ 	.word	0x00000000
        /*0574*/ 	.short	0x0101
        /*0576*/ 	.byte	0xff
	.zero		1


	//   ....[69]....
        /*0578*/ 	.word	0x00003730
        /*057c*/ 	.word	0x000000ff
        /*0580*/ 	.word	0x00000000
        /*0584*/ 	.short	0x010a
        /*0586*/ 	.byte	0x06
	.zero		1


	//   ....[70]....
        /*0588*/ 	.word	0x00003740
        /*058c*/ 	.word	0x000000ff
        /*0590*/ 	.word	0x000000e0
        /*0594*/ 	.short	0x010a
        /*0596*/ 	.byte	0x0b
	.zero		1


	//   ....[71]....
        /*0598*/ 	.word	0x00003800
        /*059c*/ 	.word	0x000000ff
        /*05a0*/ 	.word	0x00000000
        /*05a4*/ 	.short	0x010a
        /*05a6*/ 	.byte	0x09
	.zero		1


	//   ....[72]....
        /*05a8*/ 	.word	0x00003940
        /*05ac*/ 	.word	0x000000ff
        /*05b0*/ 	.word	0x00000000
        /*05b4*/ 	.short	0x010a
        /*05b6*/ 	.byte	0x06
	.zero		1


	//   ....[73]....
        /*05b8*/ 	.word	0x00003b40
        /*05bc*/ 	.word	0x000000ff
        /*05c0*/ 	.word	0x00000000
        /*05c4*/ 	.short	0x010a
        /*05c6*/ 	.byte	0x07
	.zero		1


	//   ....[74]....
        /*05c8*/ 	.word	0x00003bd0
        /*05cc*/ 	.word	0x000000ff
        /*05d0*/ 	.word	0x00000000
        /*05d4*/ 	.short	0x010a
        /*05d6*/ 	.byte	0x07
	.zero		1


	//   ....[75]....
        /*05d8*/ 	.word	0x00003c60
        /*05dc*/ 	.word	0x000000ff
        /*05e0*/ 	.word	0x00000000
        /*05e4*/ 	.short	0x010a
        /*05e6*/ 	.byte	0x07
	.zero		1


	//   ....[76]....
        /*05e8*/ 	.word	0x00003d00
        /*05ec*/ 	.word	0x00000000
        /*05f0*/ 	.word	0x00000000
        /*05f4*/ 	.short	0x010a
        /*05f6*/ 	.byte	0xff
	.zero		1


	//   ....[77]....
        /*05f8*/ 	.word	0x00003d40
        /*05fc*/ 	.word	0x00000000
        /*0600*/ 	.word	0x00000000
        /*0604*/ 	.short	0x010a
        /*0606*/ 	.byte	0xff
	.zero		1


	//   ....[78]....
        /*0608*/ 	.word	0x00003db0
        /*060c*/ 	.word	0x000000ff
        /*0610*/ 	.word	0x00000000
        /*0614*/ 	.short	0x0101
        /*0616*/ 	.byte	0x05
	.zero		1


	//   ....[79]....
        /*0618*/ 	.word	0x00003df0
        /*061c*/ 	.word	0x000000ff
        /*0620*/ 	.word	0x00000120
        /*0624*/ 	.short	0x010a
        /*0626*/ 	.byte	0x08
	.zero		1


	//   ....[80]....
        /*0628*/ 	.word	0x00003e40
        /*062c*/ 	.word	0x000000ff
        /*0630*/ 	.word	0x00000000
        /*0634*/ 	.short	0x0101
        /*0636*/ 	.byte	0x05
	.zero		1


	//   ....[81]....
        /*0638*/ 	.word	0x00004290
        /*063c*/ 	.word	0x00000000
        /*0640*/ 	.word	0x000000a0
        /*0644*/ 	.short	0x010a
        /*0646*/ 	.byte	0xff
	.zero		1


	//   ....[82]....
        /*0648*/ 	.word	0x00004350
        /*064c*/ 	.word	0x00000000
        /*0650*/ 	.word	0x00000000
        /*0654*/ 	.short	0x0101
        /*0656*/ 	.byte	0xff
	.zero		1


	//   ....[83]....
        /*0658*/ 	.word	0x00004670
        /*065c*/ 	.word	0x000000ff
        /*0660*/ 	.word	0x00000098
        /*0664*/ 	.short	0x010a
        /*0666*/ 	.byte	0x07
	.zero		1


	//   ....[84]....
        /*0668*/ 	.word	0x00004860
        /*066c*/ 	.word	0x000000ff
        /*0670*/ 	.word	0x00000070
        /*0674*/ 	.short	0x010a
        /*0676*/ 	.byte	0x07
	.zero		1


	//   ....[85]....
        /*0678*/ 	.word	0x00004a50
        /*067c*/ 	.word	0x000000ff
        /*0680*/ 	.word	0x00000050
        /*0684*/ 	.short	0x010b
        /*0686*/ 	.byte	0x07
	.zero		1


	//   ....[86]....
        /*0688*/ 	.word	0x00004a60
        /*068c*/ 	.word	0x000000ff
        /*0690*/ 	.word	0x00000000
        /*0694*/ 	.short	0x0101
        /*0696*/ 	.byte	0x0e
	.zero		1


	//   ....[87]....
        /*0698*/ 	.word	0x00004a80
        /*069c*/ 	.word	0x000000ff
        /*06a0*/ 	.word	0x00000078
        /*06a4*/ 	.short	0x010a
        /*06a6*/ 	.byte	0x07
	.zero		1


	//   ....[88]....
        /*06a8*/ 	.word	0x00004c30
        /*06ac*/ 	.word	0x000000ff
        /*06b0*/ 	.word	0x00000058
        /*06b4*/ 	.short	0x010b
        /*06b6*/ 	.byte	0x07
	.zero		1


	//   ....[89]....
        /*06b8*/ 	.word	0x00004c40
        /*06bc*/ 	.word	0x000000ff
        /*06c0*/ 	.word	0x00000000
        /*06c4*/ 	.short	0x0101
        /*06c6*/ 	.byte	0x0e
	.zero		1


	//   ....[90]....
        /*06c8*/ 	.word	0x00004c50
        /*06cc*/ 	.word	0x000000ff
        /*06d0*/ 	.word	0x00000080
        /*06d4*/ 	.short	0x010a
        /*06d6*/ 	.byte	0x07
	.zero		1


	//   ....[91]....
        /*06d8*/ 	.word	0x00004e80
        /*06dc*/ 	.word	0x000000ff
        /*06e0*/ 	.word	0x00000060
        /*06e4*/ 	.short	0x010b
        /*06e6*/ 	.byte	0x07
	.zero		1


	//   ....[92]....
        /*06e8*/ 	.word	0x00004ef0
        /*06ec*/ 	.word	0x000000ff
        /*06f0*/ 	.word	0x00000000
        /*06f4*/ 	.short	0x0101
        /*06f6*/ 	.byte	0x0e
	.zero		1


	//   ....[93]....
        /*06f8*/ 	.word	0x00004f30
        /*06fc*/ 	.word	0x000000ff
        /*0700*/ 	.word	0x00000088
        /*0704*/ 	.short	0x010a
        /*0706*/ 	.byte	0x07
	.zero		1


	//   ....[94]....
        /*0708*/ 	.word	0x00005160
        /*070c*/ 	.word	0x000000ff
        /*0710*/ 	.word	0x00000068
        /*0714*/ 	.short	0x010b
        /*0716*/ 	.byte	0x07
	.zero		1


	//   ....[95]....
        /*0718*/ 	.word	0x00005180
        /*071c*/ 	.word	0x000000ff
        /*0720*/ 	.word	0x00000000
        /*0724*/ 	.short	0x0101
        /*0726*/ 	.byte	0x0d
	.zero		1


	//   ....[96]....
        /*0728*/ 	.word	0x000051b0
        /*072c*/ 	.word	0x000000ff
        /*0730*/ 	.word	0x00000070
        /*0734*/ 	.short	0x010a
        /*0736*/ 	.byte	0x07
	.zero		1


	//   ....[97]....
        /*0738*/ 	.word	0x000051d0
        /*073c*/ 	.word	0x000000ff
        /*0740*/ 	.word	0x00000078
        /*0744*/ 	.short	0x010a
        /*0746*/ 	.byte	0x07
	.zero		1


	//   ....[98]....
        /*0748*/ 	.word	0x000051f0
        /*074c*/ 	.word	0x000000ff
        /*0750*/ 	.word	0x00000080
        /*0754*/ 	.short	0x010a
        /*0756*/ 	.byte	0x07
	.zero		1


	//   ....[99]....
        /*0758*/ 	.word	0x00005230
        /*075c*/ 	.word	0x00000000
        /*0760*/ 	.word	0x00000088
        /*0764*/ 	.short	0x010a
        /*0766*/ 	.byte	0xff
	.zero		1


	//   ....[100]....
        /*0768*/ 	.word	0x00005570
        /*076c*/ 	.word	0x00000000
        /*0770*/ 	.word	0x000000a0
        /*0774*/ 	.short	0x010a
        /*0776*/ 	.byte	0xff
	.zero		1


	//   ....[101]....
        /*0778*/ 	.word	0x00005680
        /*077c*/ 	.word	0x00000000
        /*0780*/ 	.word	0x00000000
        /*0784*/ 	.short	0x0101
        /*0786*/ 	.byte	0xff
	.zero		1


	//   ....[102]....
        /*0788*/ 	.word	0x00006090
        /*078c*/ 	.word	0x00000003
        /*0790*/ 	.word	0x00000050
        /*0794*/ 	.short	0x010a
        /*0796*/ 	.byte	0xff
	.zero		1


	//   ....[103]....
        /*0798*/ 	.word	0x000060e0
        /*079c*/ 	.word	0x0000006a
        /*07a0*/ 	.word	0x000000c0
        /*07a4*/ 	.short	0x010a
        /*07a6*/ 	.byte	0xff
	.zero		1


	//   ....[104]....
        /*07a8*/ 	.word	0x00006200
        /*07ac*/ 	.word	0x00000003
        /*07b0*/ 	.word	0x00000050
        /*07b4*/ 	.short	0x010a
        /*07b6*/ 	.byte	0xff
	.zero		1


	//   ....[105]....
        /*07b8*/ 	.word	0x00006320
        /*07bc*/ 	.word	0x00000000
        /*07c0*/ 	.word	0x00000000
        /*07c4*/ 	.short	0x0101
        /*07c6*/ 	.byte	0xff
	.zero		1


	//   ....[106]....
        /*07c8*/ 	.word	0x000063a0
        /*07cc*/ 	.word	0x0000006a
        /*07d0*/ 	.word	0x000000c0
        /*07d4*/ 	.short	0x010a
        /*07d6*/ 	.byte	0xff
	.zero		1


	//   ....[107]....
        /*07d8*/ 	.word	0x00006f80
        /*07dc*/ 	.word	0x00000037
        /*07e0*/ 	.word	0x00000050
        /*07e4*/ 	.short	0x010a
        /*07e6*/ 	.byte	0xff
	.zero		1


	//   ....[108]....
        /*07e8*/ 	.word	0x00007030
        /*07ec*/ 	.word	0x00000037
        /*07f0*/ 	.word	0x00000050
        /*07f4*/ 	.short	0x010a
        /*07f6*/ 	.byte	0xff
	.zero		1


	//   ....[109]....
        /*07f8*/ 	.word	0x00007150
        /*07fc*/ 	.word	0x00000000
        /*0800*/ 	.word	0x00000000
        /*0804*/ 	.short	0x0101
        /*0806*/ 	.byte	0xff
	.zero		1


	//   ....[110]....
        /*0808*/ 	.word	0x00007d00
        /*080c*/ 	.word	0x00000049
        /*0810*/ 	.word	0x00000050
        /*0814*/ 	.short	0x010a
        /*0816*/ 	.byte	0xff
	.zero		1


	//   ....[111]....
        /*0818*/ 	.word	0x00007db0
        /*081c*/ 	.word	0x00000049
        /*0820*/ 	.word	0x00000050
        /*0824*/ 	.short	0x010a
        /*0826*/ 	.byte	0xff
	.zero		1


	//   ....[112]....
        /*0828*/ 	.word	0x00007ed0
        /*082c*/ 	.word	0x00000002
        /*0830*/ 	.word	0x00000000
        /*0834*/ 	.short	0x0101
        /*0836*/ 	.byte	0xff
	.zero		1


	//   ....[113]....
        /*0838*/ 	.word	0x00008aa0
        /*083c*/ 	.word	0x0000004c
        /*0840*/ 	.word	0x00000050
        /*0844*/ 	.short	0x010a
        /*0846*/ 	.byte	0xff
	.zero		1


	//   ....[114]....
        /*0848*/ 	.word	0x00008b50
        /*084c*/ 	.word	0x0000004c
        /*0850*/ 	.word	0x00000050
        /*0854*/ 	.short	0x010a
        /*0856*/ 	.byte	0xff
	.zero		1


	//   ....[115]....
        /*0858*/ 	.word	0x00008c70
        /*085c*/ 	.word	0x00000000
        /*0860*/ 	.word	0x00000000
        /*0864*/ 	.short	0x0101
        /*0866*/ 	.byte	0xff
	.zero		1


	//   ....[116]....
        /*0868*/ 	.word	0x00008f30
        /*086c*/ 	.word	0x0000006a
        /*0870*/ 	.word	0x00000000
        /*0874*/ 	.short	0x0101
        /*0876*/ 	.byte	0xff
	.zero		1


	//   ....[117]....
        /*0878*/ 	.word	0x00009990
        /*087c*/ 	.word	0x00000003
        /*0880*/ 	.word	0x00000110
        /*0884*/ 	.short	0x010a
        /*0886*/ 	.byte	0xff
	.zero		1


	//   ....[118]....
        /*0888*/ 	.word	0x000099f0
        /*088c*/ 	.word	0x00000002
        /*0890*/ 	.word	0x00000028
        /*0894*/ 	.short	0x010a
        /*0896*/ 	.byte	0xff
	.zero		1


	//   ....[119]....
        /*0898*/ 	.word	0x00009a50
        /*089c*/ 	.word	0x00000002
        /*08a0*/ 	.word	0x00000028
        /*08a4*/ 	.short	0x010a
        /*08a6*/ 	.byte	0xff
	.zero		1


	//   ....[120]....
        /*08a8*/ 	.word	0x00009aa0
        /*08ac*/ 	.word	0x00000002
        /*08b0*/ 	.word	0x000000a0
        /*08b4*/ 	.short	0x010a
        /*08b6*/ 	.byte	0xff
	.zero		1


	//   ....[121]....
        /*08b8*/ 	.word	0x00009b00
        /*08bc*/ 	.word	0x00000000
        /*08c0*/ 	.word	0x00000000
        /*08c4*/ 	.short	0x010a
        /*08c6*/ 	.byte	0xff
	.zero		1


	//   ....[122]....
        /*08c8*/ 	.word	0x00009b60
        /*08cc*/ 	.word	0x00000000
        /*08d0*/ 	.word	0x00000000
        /*08d4*/ 	.short	0x010a
        /*08d6*/ 	.byte	0xff
	.zero		1


	//   ....[123]....
        /*08d8*/ 	.word	0x00009bc0
        /*08dc*/ 	.word	0x00000000
        /*08e0*/ 	.word	0x00000000
        /*08e4*/ 	.short	0x010a
        /*08e6*/ 	.byte	0xff
	.zero		1


	//   ....[124]....
        /*08e8*/ 	.word	0x00009c20
        /*08ec*/ 	.word	0x00000000
        /*08f0*/ 	.word	0x00000000
        /*08f4*/ 	.short	0x010a
        /*08f6*/ 	.byte	0xff
	.zero		1


	//   ....[125]....
        /*08f8*/ 	.word	0x00009c70
        /*08fc*/ 	.word	0x00000000
        /*0900*/ 	.word	0x00000100
        /*0904*/ 	.short	0x010a
        /*0906*/ 	.byte	0xff
	.zero		1


	//   ....[126]....
        /*0908*/ 	.word	0x00009cd0
        /*090c*/ 	.word	0x00000000
        /*0910*/ 	.word	0x000000b0
        /*0914*/ 	.short	0x010a
        /*0916*/ 	.byte	0xff
	.zero		1


	//   ....[127]....
        /*0918*/ 	.word	0x00009d20
        /*091c*/ 	.word	0x00000000
        /*0920*/ 	.word	0x000000a0
        /*0924*/ 	.short	0x010a
        /*0926*/ 	.byte	0xff
	.zero		1


	//   ....[128]....
        /*0928*/ 	.word	0x00009d80
        /*092c*/ 	.word	0x00000000
        /*0930*/ 	.word	0x000000b0
        /*0934*/ 	.short	0x010a
        /*0936*/ 	.byte	0xff
	.zero		1


	//   ....[129]....
        /*0938*/ 	.word	0x00009de0
        /*093c*/ 	.word	0x00000004
        /*0940*/ 	.word	0x00000008
        /*0944*/ 	.short	0x010a
        /*0946*/ 	.byte	0xff
	.zero		1


	//   ....[130]....
        /*0948*/ 	.word	0x00009ec0
        /*094c*/ 	.word	0x00000002
        /*0950*/ 	.word	0x00000008
        /*0954*/ 	.short	0x010a
        /*0956*/ 	.byte	0xff
	.zero		1


	//   ....[131]....
        /*0958*/ 	.word	0x00009f10
        /*095c*/ 	.word	0x00000000
        /*0960*/ 	.word	0x000000a0
        /*0964*/ 	.short	0x010a
        /*0966*/ 	.byte	0xff
	.zero		1


	//   ....[132]....
        /*0968*/ 	.word	0x00009f70
        /*096c*/ 	.word	0x00000000
        /*0970*/ 	.word	0x000000e0
        /*0974*/ 	.short	0x010a
        /*0976*/ 	.byte	0xff
	.zero		1


	//   ....[133]....
        /*0978*/ 	.word	0x00009fd0
        /*097c*/ 	.word	0x00000000
        /*0980*/ 	.word	0x00000000
        /*0984*/ 	.short	0x010a
        /*0986*/ 	.byte	0xff
	.zero		1


	//   ....[134]....
        /*0988*/ 	.word	0x0000a030
        /*098c*/ 	.word	0x00000000
        /*0990*/ 	.word	0x00000000
        /*0994*/ 	.short	0x010a
        /*0996*/ 	.byte	0xff
	.zero		1


	//   ....[135]....
        /*0998*/ 	.word	0x0000a090
        /*099c*/ 	.word	0x00000000
        /*09a0*/ 	.word	0x00000000
        /*09a4*/ 	.short	0x010a
        /*09a6*/ 	.byte	0xff
	.zero		1


	//   ....[136]....
        /*09a8*/ 	.word	0x0000a0f0
        /*09ac*/ 	.word	0x00000000
        /*09b0*/ 	.word	0x00000000
        /*09b4*/ 	.short	0x010a
        /*09b6*/ 	.byte	0xff
	.zero		1


	//   ....[137]....
        /*09b8*/ 	.word	0x0000a150
        /*09bc*/ 	.word	0x00000000
        /*09c0*/ 	.word	0x00000120
        /*09c4*/ 	.short	0x010a
        /*09c6*/ 	.byte	0xff
	.zero		1


	//   ....[138]....
        /*09c8*/ 	.word	0x0000a1a0
        /*09cc*/ 	.word	0x00000000
        /*09d0*/ 	.word	0x000000a0
        /*09d4*/ 	.short	0x010a
        /*09d6*/ 	.byte	0xff
	.zero		1


	//   ....[139]....
        /*09d8*/ 	.word	0x0000a200
        /*09dc*/ 	.word	0x00000000
        /*09e0*/ 	.word	0x00000098
        /*09e4*/ 	.short	0x010a
        /*09e6*/ 	.byte	0xff
	.zero		1


	//   ....[140]....
        /*09e8*/ 	.word	0x0000a260
        /*09ec*/ 	.word	0x00000003
        /*09f0*/ 	.word	0x00000070
        /*09f4*/ 	.short	0x010a
        /*09f6*/ 	.byte	0xff
	.zero		1


	//   ....[141]....
        /*09f8*/ 	.word	0x0000a2c0
        /*09fc*/ 	.word	0x00000003
        /*0a00*/ 	.word	0x00000078
        /*0a04*/ 	.short	0x010a
        /*0a06*/ 	.byte	0xff
	.zero		1


	//   ....[142]....
        /*0a08*/ 	.word	0x0000a320
        /*0a0c*/ 	.word	0x00000003
        /*0a10*/ 	.word	0x00000080
        /*0a14*/ 	.short	0x010a
        /*0a16*/ 	.byte	0xff
	.zero		1


	//   ....[143]....
        /*0a18*/ 	.word	0x0000a380
        /*0a1c*/ 	.word	0x00000003
        /*0a20*/ 	.word	0x00000088
        /*0a24*/ 	.short	0x010a
        /*0a26*/ 	.byte	0xff
	.zero		1


	//   ....[144]....
        /*0a28*/ 	.word	0x0000a3e0
        /*0a2c*/ 	.word	0x00000000
        /*0a30*/ 	.word	0x00000070
        /*0a34*/ 	.short	0x010a
        /*0a36*/ 	.byte	0xff
	.zero		1


	//   ....[145]....
        /*0a38*/ 	.word	0x0000a440
        /*0a3c*/ 	.word	0x00000000
        /*0a40*/ 	.word	0x00000078
        /*0a44*/ 	.short	0x010a
        /*0a46*/ 	.byte	0xff
	.zero		1


	//   ....[146]....
        /*0a48*/ 	.word	0x0000a4a0
        /*0a4c*/ 	.word	0x00000000
        /*0a50*/ 	.word	0x00000080
        /*0a54*/ 	.short	0x010a
        /*0a56*/ 	.byte	0xff
	.zero		1


	//   ....[147]....
        /*0a58*/ 	.word	0x0000a4f0
        /*0a5c*/ 	.word	0x00000000
        /*0a60*/ 	.word	0x000000a0
        /*0a64*/ 	.short	0x010a
        /*0a66*/ 	.byte	0xff
	.zero		1


	//   ....[148]....
        /*0a68*/ 	.word	0x0000a540
        /*0a6c*/ 	.word	0x00000003
        /*0a70*/ 	.word	0x00000050
        /*0a74*/ 	.short	0x010a
        /*0a76*/ 	.byte	0xff
	.zero		1


	//   ....[149]....
        /*0a78*/ 	.word	0x0000a590
        /*0a7c*/ 	.word	0x0000006a
        /*0a80*/ 	.word	0x000000c0
        /*0a84*/ 	.short	0x010a
        /*0a86*/ 	.byte	0xff
	.zero		1


	//   ....[150]....
        /*0a88*/ 	.word	0x0000a5e0
        /*0a8c*/ 	.word	0x00000037
        /*0a90*/ 	.word	0x00000050
        /*0a94*/ 	.short	0x010a
        /*0a96*/ 	.byte	0xff
	.zero		1


	//   ....[151]....
        /*0a98*/ 	.word	0x0000a630
        /*0a9c*/ 	.word	0x00000049
        /*0aa0*/ 	.word	0x00000050
        /*0aa4*/ 	.short	0x010a
        /*0aa6*/ 	.byte	0xff
	.zero		1


	//   ....[152]....
        /*0aa8*/ 	.word	0x0000a680
        /*0aac*/ 	.word	0x0000004c
        /*0ab0*/ 	.word	0x00000050
        /*0ab4*/ 	.short	0x010a
        /*0ab6*/ 	.byte	0xff
	.zero		1


	//----- nvinfo : EIATTR_NUM_MBARRIERS
	.align		4
.L_48:
        /*0ab8*/ 	.byte	0x03, 0x38
        /*0aba*/ 	.short	0x0025


	//----- nvinfo : EIATTR_EXIT_INSTR_OFFSETS
	.align		4
        /*0abc*/ 	.byte	0x04, 0x1c
        /*0abe*/ 	.short	(.L_50 - .L_49)


	//   ....[0]....
.L_49:
        /*0ac0*/ 	.word	0x000028e0


	//   ....[1]....
        /*0ac4*/ 	.word	0x00002de0


	//   ....[2]....
        /*0ac8*/ 	.word	0x00002e40


	//   ....[3]....
        /*0acc*/ 	.word	0x00004070


	//   ....[4]....
        /*0ad0*/ 	.word	0x00005260


	//   ....[5]....
        /*0ad4*/ 	.word	0x000052a0


	//   ....[6]....
        /*0ad8*/ 	.word	0x00009980


	//----- nvinfo : EIATTR_MAX_THREADS
	.align		4
.L_50:
        /*0adc*/ 	.byte	0x04, 0x05
        /*0ade*/ 	.short	(.L_52 - .L_51)
.L_51:
        /*0ae0*/ 	.word	0x00000100
        /*0ae4*/ 	.word	0x00000001
        /*0ae8*/ 	.word	0x00000001


	//----- nvinfo : EIATTR_CRS_STACK_SIZE
	.align		4
.L_52:
        /*0aec*/ 	.byte	0x04, 0x1e
        /*0aee*/ 	.short	(.L_54 - .L_53)
.L_53:
        /*0af0*/ 	.word	0x00000000


	//----- nvinfo : EIATTR_CBANK_PARAM_SIZE
	.align		4
.L_54:
        /*0af4*/ 	.byte	0x03, 0x19
        /*0af6*/ 	.short	0x0800


	//----- nvinfo : EIATTR_PARAM_CBANK
	.align		4
        /*0af8*/ 	.byte	0x04, 0x0a
        /*0afa*/ 	.short	(.L_56 - .L_55)
	.align		4
.L_55:
        /*0afc*/ 	.word	index@(.nv.constant0._ZN7cutlass13device_kernelINS_4gemm6kernel13GemmUniversalIN4cute5tupleIJiiiiEEENS1_10collective13CollectiveMmaINS1_35MainloopSm100TmaUmmaWarpSpecializedILi5ELi2ELi4ENS5_IJNS4_1CILi2EEENSA_ILi1EEESC_EEEEENS5_IJNSA_ILi128EEENSA_ILi256EEENSA_ILi32EEEEEEaNS5_IJlSC_lEEEaSJ_NS4_8TiledMMAINS4_8MMA_AtomIJNS4_21SM100_MMA_S8_2x1SM_SSIaaiLi128ELi256ELNS4_4UMMA5MajorE0ELSO_0ELNSN_8SaturateE0EEEEEENS4_6LayoutINS5_IJSC_SC_SC_EEENS5_IJNSA_ILi0EEESU_SU_EEEEENS5_IJNS4_10UnderscoreESX_SX_EEEEENS4_18SM100_TMA_2SM_LOADENS4_14ComposedLayoutINS4_7SwizzleILi1ELi4ELi3EEENS4_18smem_ptr_flag_bitsILi8EEENSS_INS5_IJNSA_ILi8EEESH_EEENS5_IJSH_SC_EEEEEEEvNS4_8identityES10_S1A_vS1B_EENS_8epilogue10collective18CollectiveEpilogueINS1D_23Sm100TmaWarpSpecializedILi4ELi2ELi32ELb0ELb0EEEJNS5_IJNSA_ILi64EEESG_SH_EEENS5_IJNSS_IS1I_SC_EENSS_INS5_IJSH_SB_EEENS5_IJSC_SF_EEEEEEEEaSJ_aSJ_NS1D_6fusion15FusionCallbacksIS1H_NS1P_17LinearCombinationIaiaiLNS_15FloatRoundStyleE2EEES1J_S1O_JEEENS4_5SM1004TMEM4LOAD26SM100_TMEM_LOAD_32dp32b32xENS4_13SM90_TMA_LOADES1A_NS4_39AutoVectorizingCopyWithAssumedAlignmentILi128EEENS4_14SM90_TMA_STOREES1A_S21_S21_EEEvvEEEEvNT_6ParamsE)
        /*0b00*/ 	.short	0x0380
        /*0b02*/ 	.short	0x0800


	//----- nvinfo : EIATTR_SW_WAR
	.align		4
.L_56:
        /*0b04*/ 	.byte	0x04, 0x36
        /*0b06*/ 	.short	(.L_58 - .L_57)
.L_57:
        /*0b08*/ 	.word	0x00000008
.L_58:


//--------------------- .nv.callgraph             --------------------------
	.section	.nv.callgraph,"",@"SHT_CUDA_CALLGRAPH"
	.align	4
	.sectionentsize	8
	.align		4
        /*0000*/ 	.word	0x00000000
	.align		4
        /*0004*/ 	.word	0xffffffff
	.align		4
        /*0008*/ 	.word	index@(_ZN7cutlass13device_kernelINS_4gemm6kernel13GemmUniversalIN4cute5tupleIJiiiiEEENS1_10collective13CollectiveMmaINS1_35MainloopSm100TmaUmmaWarpSpecializedILi5ELi2ELi4ENS5_IJNS4_1CILi2EEENSA_ILi1EEESC_EEEEENS5_IJNSA_ILi128EEENSA_ILi256EEENSA_ILi32EEEEEEaNS5_IJlSC_lEEEaSJ_NS4_8TiledMMAINS4_8MMA_AtomIJNS4_21SM100_MMA_S8_2x1SM_SSIaaiLi128ELi256ELNS4_4UMMA5MajorE0ELSO_0ELNSN_8SaturateE0EEEEEENS4_6LayoutINS5_IJSC_SC_SC_EEENS5_IJNSA_ILi0EEESU_SU_EEEEENS5_IJNS4_10UnderscoreESX_SX_EEEEENS4_18SM100_TMA_2SM_LOADENS4_14ComposedLayoutINS4_7SwizzleILi1ELi4ELi3EEENS4_18smem_ptr_flag_bitsILi8EEENSS_INS5_IJNSA_ILi8EEESH_EEENS5_IJSH_SC_EEEEEEEvNS4_8identityES10_S1A_vS1B_EENS_8epilogue10collective18CollectiveEpilogueINS1D_23Sm100TmaWarpSpecializedILi4ELi2ELi32ELb0ELb0EEEJNS5_IJNSA_ILi64EEESG_SH_EEENS5_IJNSS_IS1I_SC_EENSS_INS5_IJSH_SB_EEENS5_IJSC_SF_EEEEEEEEaSJ_aSJ_NS1D_6fusion15FusionCallbacksIS1H_NS1P_17LinearCombinationIaiaiLNS_15FloatRoundStyleE2EEES1J_S1O_JEEENS4_5SM1004TMEM4LOAD26SM100_TMEM_LOAD_32dp32b32xENS4_13SM90_TMA_LOADES1A_NS4_39AutoVectorizingCopyWithAssumedAlignmentILi128EEENS4_14SM90_TMA_STOREES1A_S21_S21_EEEvvEEEEvNT_6ParamsE)
	.align		4
        /*000c*/ 	.word	index@(__assertfail)
	.align		4
        /*0010*/ 	.word	0x00000000
	.align		4
        /*0014*/ 	.word	0xfffffffe
	.align		4
        /*0018*/ 	.word	0x00000000
	.align		4
        /*001c*/ 	.word	0xfffffffd
	.align		4
        /*0020*/ 	.word	0x00000000
	.align		4
        /*0024*/ 	.word	0xfffffffc


//--------------------- .nv.constant4             --------------------------
	.section	.nv.constant4,"a",@progbits
	.align	8
	.align		8
.nv.constant4:
        /*0000*/ 	.dword	__assertfail
	.align		8
        /*0008*/ 	.dword	__unnamed_1
	.align		8
        /*0010*/ 	.dword	__unnamed_2
	.align		8
        /*0018*/ 	.dword	__unnamed_3
	.align		8
        /*0020*/ 	.dword	_ZN40_INTERNAL_daa331f4_4_k_cu_2dac0cfa_111034cuda3std3__45__cpo5beginE
	.align		8
        /*0028*/ 	.dword	_ZN40_INTERNAL_daa331f4_4_k_cu_2dac0cfa_111034cuda3std3__45__cpo3endE
	.align		8
        /*0030*/ 	.dword	_ZN40_INTERNAL_daa331f4_4_k_cu_2dac0cfa_111034cuda3std3__45__cpo6cbeginE
	.align		8
        /*0038*/ 	.dword	_ZN40_INTERNAL_daa331f4_4_k_cu_2dac0cfa_111034cuda3std3__45__cpo4cendE
	.align		8
        /*0040*/ 	.dword	_ZN40_INTERNAL_daa331f4_4_k_cu_2dac0cfa_111034cuda3std3__442_GLOBAL__N__daa331f4_4_k_cu_2dac0cfa_111036ignoreE
	.align		8
        /*0048*/ 	.dword	_ZN40_INTERNAL_daa331f4_4_k_cu_2dac0cfa_111034cuda3std3__419piecewise_constructE
	.align		8
        /*0050*/ 	.dword	_ZN40_INTERNAL_daa331f4_4_k_cu_2dac0cfa_111034cuda3std3__48in_placeE
	.align		8
        /*0058*/ 	.dword	_ZN40_INTERNAL_daa331f4_4_k_cu_2dac0cfa_111034cuda3std6ranges3__45__cpo4swapE
	.align		8
        /*0060*/ 	.dword	_ZN40_INTERNAL_daa331f4_4_k_cu_2dac0cfa_111034cuda3std6ranges3__45__cpo9iter_moveE
	.align		8
        /*0068*/ 	.dword	_ZN40_INTERNAL_daa331f4_4_k_cu_2dac0cfa_111034cute7productE
	.align		8
        /*0070*/ 	.dword	_ZN40_INTERNAL_daa331f4_4_k_cu_2dac0cfa_111034cute1_E
	.align		8
        /*0078*/ 	.dword	$str$25
	.align		8
        /*0080*/ 	.dword	$str$26
	.align		8
        /*0088*/ 	.dword	$str$27
	.align		8
        /*0090*/ 	.dword	$str$28


//--------------------- .text._ZN7cutlass13device_kernelINS_4gemm6kernel13GemmUniversalIN4cute5tupleIJiiiiEEENS1_10collective13CollectiveMmaINS1_35MainloopSm100TmaUmmaWarpSpecializedILi5ELi2ELi4ENS5_IJNS4_1CILi2EEENSA_ILi1EEESC_EEEEENS5_IJNSA_ILi128EEENSA_ILi256EEENSA_ILi32EEEEEEaNS5_IJlSC_lEEEaSJ_NS4_8TiledMMAINS4_8MMA_AtomIJNS4_21SM100_MMA_S8_2x1SM_SSIaaiLi128ELi256ELNS4_4UMMA5MajorE0ELSO_0ELNSN_8SaturateE0EEEEEENS4_6LayoutINS5_IJSC_SC_SC_EEENS5_IJNSA_ILi0EEESU_SU_EEEEENS5_IJNS4_10UnderscoreESX_SX_EEEEENS4_18SM100_TMA_2SM_LOADENS4_14ComposedLayoutINS4_7SwizzleILi1ELi4ELi3EEENS4_18smem_ptr_flag_bitsILi8EEENSS_INS5_IJNSA_ILi8EEESH_EEENS5_IJSH_SC_EEEEEEEvNS4_8identityES10_S1A_vS1B_EENS_8epilogue10collective18CollectiveEpilogueINS1D_23Sm100TmaWarpSpecializedILi4ELi2ELi32ELb0ELb0EEEJNS5_IJNSA_ILi64EEESG_SH_EEENS5_IJNSS_IS1I_SC_EENSS_INS5_IJSH_SB_EEENS5_IJSC_SF_EEEEEEEEaSJ_aSJ_NS1D_6fusion15FusionCallbacksIS1H_NS1P_17LinearCombinationIaiaiLNS_15FloatRoundStyleE2EEES1J_S1O_JEEENS4_5SM1004TMEM4LOAD26SM100_TMEM_LOAD_32dp32b32xENS4_13SM90_TMA_LOADES1A_NS4_39AutoVectorizingCopyWithAssumedAlignmentILi128EEENS4_14SM90_TMA_STOREES1A_S21_S21_EEEvvEEEEvNT_6ParamsE --------------------------
	.section	.text._ZN7cutlass13device_kernelINS_4gemm6kernel13GemmUniversalIN4cute5tupleIJiiiiEEENS1_10collective13CollectiveMmaINS1_35MainloopSm100TmaUmmaWarpSpecializedILi5ELi2ELi4ENS5_IJNS4_1CILi2EEENSA_ILi1EEESC_EEEEENS5_IJNSA_ILi128EEENSA_ILi256EEENSA_ILi32EEEEEEaNS5_IJlSC_lEEEaSJ_NS4_8TiledMMAINS4_8MMA_AtomIJNS4_21SM100_MMA_S8_2x1SM_SSIaaiLi128ELi256ELNS4_4UMMA5MajorE0ELSO_0ELNSN_8SaturateE0EEEEEENS4_6LayoutINS5_IJSC_SC_SC_EEENS5_IJNSA_ILi0EEESU_SU_EEEEENS5_IJNS4_10UnderscoreESX_SX_EEEEENS4_18SM100_TMA_2SM_LOADENS4_14ComposedLayoutINS4_7SwizzleILi1ELi4ELi3EEENS4_18smem_ptr_flag_bitsILi8EEENSS_INS5_IJNSA_ILi8EEESH_EEENS5_IJSH_SC_EEEEEEEvNS4_8identityES10_S1A_vS1B_EENS_8epilogue10collective18CollectiveEpilogueINS1D_23Sm100TmaWarpSpecializedILi4ELi2ELi32ELb0ELb0EEEJNS5_IJNSA_ILi64EEESG_SH_EEENS5_IJNSS_IS1I_SC_EENSS_INS5_IJSH_SB_EEENS5_IJSC_SF_EEEEEEEEaSJ_aSJ_NS1D_6fusion15FusionCallbacksIS1H_NS1P_17LinearCombinationIaiaiLNS_15FloatRoundStyleE2EEES1J_S1O_JEEENS4_5SM1004TMEM4LOAD26SM100_TMEM_LOAD_32dp32b32xENS4_13SM90_TMA_LOADES1A_NS4_39AutoVectorizingCopyWithAssumedAlignmentILi128EEENS4_14SM90_TMA_STOREES1A_S21_S21_EEEvvEEEEvNT_6ParamsE,"ax",@progbits
	.align	128
.text._ZN7cutlass13device_kernelINS_4gemm6kernel13GemmUniversalIN4cute5tupleIJiiiiEEENS1_10collective13CollectiveMmaINS1_35MainloopSm100TmaUmmaWarpSpecializedILi5ELi2ELi4ENS5_IJNS4_1CILi2EEENSA_ILi1EEESC_EEEEENS5_IJNSA_ILi128EEENSA_ILi256EEENSA_ILi32EEEEEEaNS5_IJlSC_lEEEaSJ_NS4_8TiledMMAINS4_8MMA_AtomIJNS4_21SM100_MMA_S8_2x1SM_SSIaaiLi128ELi256ELNS4_4UMMA5MajorE0ELSO_0ELNSN_8SaturateE0EEEEEENS4_6LayoutINS5_IJSC_SC_SC_EEENS5_IJNSA_ILi0EEESU_SU_EEEEENS5_IJNS4_10UnderscoreESX_SX_EEEEENS4_18SM100_TMA_2SM_LOADENS4_14ComposedLayoutINS4_7SwizzleILi1ELi4ELi3EEENS4_18smem_ptr_flag_bitsILi8EEENSS_INS5_IJNSA_ILi8EEESH_EEENS5_IJSH_SC_EEEEEEEvNS4_8identityES10_S1A_vS1B_EENS_8epilogue10collective18CollectiveEpilogueINS1D_23Sm100TmaWarpSpecializedILi4ELi2ELi32ELb0ELb0EEEJNS5_IJNSA_ILi64EEESG_SH_EEENS5_IJNSS_IS1I_SC_EENSS_INS5_IJSH_SB_EEENS5_IJSC_SF_EEEEEEEEaSJ_aSJ_NS1D_6fusion15FusionCallbacksIS1H_NS1P_17LinearCombinationIaiaiLNS_15FloatRoundStyleE2EEES1J_S1O_JEEENS4_5SM1004TMEM4LOAD26SM100_TMEM_LOAD_32dp32b32xENS4_13SM90_TMA_LOADES1A_NS4_39AutoVectorizingCopyWithAssumedAlignmentILi128EEENS4_14SM90_TMA_STOREES1A_S21_S21_EEEvvEEEEvNT_6ParamsE:
        .type           _ZN7cutlass13device_kernelINS_4gemm6kernel13GemmUniversalIN4cute5tupleIJiiiiEEENS1_10collective13CollectiveMmaINS1_35MainloopSm100TmaUmmaWarpSpecializedILi5ELi2ELi4ENS5_IJNS4_1CILi2EEENSA_ILi1EEESC_EEEEENS5_IJNSA_ILi128EEENSA_ILi256EEENSA_ILi32EEEEEEaNS5_IJlSC_lEEEaSJ_NS4_8TiledMMAINS4_8MMA_AtomIJNS4_21SM100_MMA_S8_2x1SM_SSIaaiLi128ELi256ELNS4_4UMMA5MajorE0ELSO_0ELNSN_8SaturateE0EEEEEENS4_6LayoutINS5_IJSC_SC_SC_EEENS5_IJNSA_ILi0EEESU_SU_EEEEENS5_IJNS4_10UnderscoreESX_SX_EEEEENS4_18SM100_TMA_2SM_LOADENS4_14ComposedLayoutINS4_7SwizzleILi1ELi4ELi3EEENS4_18smem_ptr_flag_bitsILi8EEENSS_INS5_IJNSA_ILi8EEESH_EEENS5_IJSH_SC_EEEEEEEvNS4_8identityES10_S1A_vS1B_EENS_8epilogue10collective18CollectiveEpilogueINS1D_23Sm100TmaWarpSpecializedILi4ELi2ELi32ELb0ELb0EEEJNS5_IJNSA_ILi64EEESG_SH_EEENS5_IJNSS_IS1I_SC_EENSS_INS5_IJSH_SB_EEENS5_IJSC_SF_EEEEEEEEaSJ_aSJ_NS1D_6fusion15FusionCallbacksIS1H_NS1P_17LinearCombinationIaiaiLNS_15FloatRoundStyleE2EEES1J_S1O_JEEENS4_5SM1004TMEM4LOAD26SM100_TMEM_LOAD_32dp32b32xENS4_13SM90_TMA_LOADES1A_NS4_39AutoVectorizingCopyWithAssumedAlignmentILi128EEENS4_14SM90_TMA_STOREES1A_S21_S21_EEEvvEEEEvNT_6ParamsE,@function
        .size           _ZN7cutlass13device_kernelINS_4gemm6kernel13GemmUniversalIN4cute5tupleIJiiiiEEENS1_10collective13CollectiveMmaINS1_35MainloopSm100TmaUmmaWarpSpecializedILi5ELi2ELi4ENS5_IJNS4_1CILi2EEENSA_ILi1EEESC_EEEEENS5_IJNSA_ILi128EEENSA_ILi256EEENSA_ILi32EEEEEEaNS5_IJlSC_lEEEaSJ_NS4_8TiledMMAINS4_8MMA_AtomIJNS4_21SM100_MMA_S8_2x1SM_SSIaaiLi128ELi256ELNS4_4UMMA5MajorE0ELSO_0ELNSN_8SaturateE0EEEEEENS4_6LayoutINS5_IJSC_SC_SC_EEENS5_IJNSA_ILi0EEESU_SU_EEEEENS5_IJNS4_10UnderscoreESX_SX_EEEEENS4_18SM100_TMA_2SM_LOADENS4_14ComposedLayoutINS4_7SwizzleILi1ELi4ELi3EEENS4_18smem_ptr_flag_bitsILi8EEENSS_INS5_IJNSA_ILi8EEESH_EEENS5_IJSH_SC_EEEEEEEvNS4_8identityES10_S1A_vS1B_EENS_8epilogue10collective18CollectiveEpilogueINS1D_23Sm100TmaWarpSpecializedILi4ELi2ELi32ELb0ELb0EEEJNS5_IJNSA_ILi64EEESG_SH_EEENS5_IJNSS_IS1I_SC_EENSS_INS5_IJSH_SB_EEENS5_IJSC_SF_EEEEEEEEaSJ_aSJ_NS1D_6fusion15FusionCallbacksIS1H_NS1P_17LinearCombinationIaiaiLNS_15FloatRoundStyleE2EEES1J_S1O_JEEENS4_5SM1004TMEM4LOAD26SM100_TMEM_LOAD_32dp32b32xENS4_13SM90_TMA_LOADES1A_NS4_39AutoVectorizingCopyWithAssumedAlignmentILi128EEENS4_14SM90_TMA_STOREES1A_S21_S21_EEEvvEEEEvNT_6ParamsE,(.L_x_194 - _ZN7cutlass13device_kernelINS_4gemm6kernel13GemmUniversalIN4cute5tupleIJiiiiEEENS1_10collective13CollectiveMmaINS1_35MainloopSm100TmaUmmaWarpSpecializedILi5ELi2ELi4ENS5_IJNS4_1CILi2EEENSA_ILi1EEESC_EEEEENS5_IJNSA_ILi128EEENSA_ILi256EEENSA_ILi32EEEEEEaNS5_IJlSC_lEEEaSJ_NS4_8TiledMMAINS4_8MMA_AtomIJNS4_21SM100_MMA_S8_2x1SM_SSIaaiLi128ELi256ELNS4_4UMMA5MajorE0ELSO_0ELNSN_8SaturateE0EEEEEENS4_6LayoutINS5_IJSC_SC_SC_EEENS5_IJNSA_ILi0EEESU_SU_EEEEENS5_IJNS4_10UnderscoreESX_SX_EEEEENS4_18SM100_TMA_2SM_LOADENS4_14ComposedLayoutINS4_7SwizzleILi1ELi4ELi3EEENS4_18smem_ptr_flag_bitsILi8EEENSS_INS5_IJNSA_ILi8EEESH_EEENS5_IJSH_SC_EEEEEEEvNS4_8identityES10_S1A_vS1B_EENS_8epilogue10collective18CollectiveEpilogueINS1D_23Sm100TmaWarpSpecializedILi4ELi2ELi32ELb0ELb0EEEJNS5_IJNSA_ILi64EEESG_SH_EEENS5_IJNSS_IS1I_SC_EENSS_INS5_IJSH_SB_EEENS5_IJSC_SF_EEEEEEEEaSJ_aSJ_NS1D_6fusion15FusionCallbacksIS1H_NS1P_17LinearCombinationIaiaiLNS_15FloatRoundStyleE2EEES1J_S1O_JEEENS4_5SM1004TMEM4LOAD26SM100_TMEM_LOAD_32dp32b32xENS4_13SM90_TMA_LOADES1A_NS4_39AutoVectorizingCopyWithAssumedAlignmentILi128EEENS4_14SM90_TMA_STOREES1A_S21_S21_EEEvvEEEEvNT_6ParamsE)
        .other          _ZN7cutlass13device_kernelINS_4gemm6kernel13GemmUniversalIN4cute5tupleIJiiiiEEENS1_10collective13CollectiveMmaINS1_35MainloopSm100TmaUmmaWarpSpecializedILi5ELi2ELi4ENS5_IJNS4_1CILi2EEENSA_ILi1EEESC_EEEEENS5_IJNSA_ILi128EEENSA_ILi256EEENSA_ILi32EEEEEEaNS5_IJlSC_lEEEaSJ_NS4_8TiledMMAINS4_8MMA_AtomIJNS4_21SM100_MMA_S8_2x1SM_SSIaaiLi128ELi256ELNS4_4UMMA5MajorE0ELSO_0ELNSN_8SaturateE0EEEEEENS4_6LayoutINS5_IJSC_SC_SC_EEENS5_IJNSA_ILi0EEESU_SU_EEEEENS5_IJNS4_10UnderscoreESX_SX_EEEEENS4_18SM100_TMA_2SM_LOADENS4_14ComposedLayoutINS4_7SwizzleILi1ELi4ELi3EEENS4_18smem_ptr_flag_bitsILi8EEENSS_INS5_IJNSA_ILi8EEESH_EEENS5_IJSH_SC_EEEEEEEvNS4_8identityES10_S1A_vS1B_EENS_8epilogue10collective18CollectiveEpilogueINS1D_23Sm100TmaWarpSpecializedILi4ELi2ELi32ELb0ELb0EEEJNS5_IJNSA_ILi64EEESG_SH_EEENS5_IJNSS_IS1I_SC_EENSS_INS5_IJSH_SB_EEENS5_IJSC_SF_EEEEEEEEaSJ_aSJ_NS1D_6fusion15FusionCallbacksIS1H_NS1P_17LinearCombinationIaiaiLNS_15FloatRoundStyleE2EEES1J_S1O_JEEENS4_5SM1004TMEM4LOAD26SM100_TMEM_LOAD_32dp32b32xENS4_13SM90_TMA_LOADES1A_NS4_39AutoVectorizingCopyWithAssumedAlignmentILi128EEENS4_14SM90_TMA_STOREES1A_S21_S21_EEEvvEEEEvNT_6ParamsE,@"STO_CUDA_ENTRY STV_DEFAULT"
_ZN7cutlass13device_kernelINS_4gemm6kernel13GemmUniversalIN4cute5tupleIJiiiiEEENS1_10collective13CollectiveMmaINS1_35MainloopSm100TmaUmmaWarpSpecializedILi5ELi2ELi4ENS5_IJNS4_1CILi2EEENSA_ILi1EEESC_EEEEENS5_IJNSA_ILi128EEENSA_ILi256EEENSA_ILi32EEEEEEaNS5_IJlSC_lEEEaSJ_NS4_8TiledMMAINS4_8MMA_AtomIJNS4_21SM100_MMA_S8_2x1SM_SSIaaiLi128ELi256ELNS4_4UMMA5MajorE0ELSO_0ELNSN_8SaturateE0EEEEEENS4_6LayoutINS5_IJSC_SC_SC_EEENS5_IJNSA_ILi0EEESU_SU_EEEEENS5_IJNS4_10UnderscoreESX_SX_EEEEENS4_18SM100_TMA_2SM_LOADENS4_14ComposedLayoutINS4_7SwizzleILi1ELi4ELi3EEENS4_18smem_ptr_flag_bitsILi8EEENSS_INS5_IJNSA_ILi8EEESH_EEENS5_IJSH_SC_EEEEEEEvNS4_8identityES10_S1A_vS1B_EENS_8epilogue10collective18CollectiveEpilogueINS1D_23Sm100TmaWarpSpecializedILi4ELi2ELi32ELb0ELb0EEEJNS5_IJNSA_ILi64EEESG_SH_EEENS5_IJNSS_IS1I_SC_EENSS_INS5_IJSH_SB_EEENS5_IJSC_SF_EEEEEEEEaSJ_aSJ_NS1D_6fusion15FusionCallbacksIS1H_NS1P_17LinearCombinationIaiaiLNS_15FloatRoundStyleE2EEES1J_S1O_JEEENS4_5SM1004TMEM4LOAD26SM100_TMEM_LOAD_32dp32b32xENS4_13SM90_TMA_LOADES1A_NS4_39AutoVectorizingCopyWithAssumedAlignmentILi128EEENS4_14SM90_TMA_STOREES1A_S21_S21_EEEvvEEEEvNT_6ParamsE:
[----:B------:R-:W1:Y:S01]  /*0000*/  LDC R1, c[0x0][0x37c] ;  /* 0x0000df00ff017b82 */ /* 0x000e620000000800 */
[----:B------:R-:W2:Y:S01]  /*0010*/  S2R R104, SR_TID.X ;  /* 0x0000000000687919 */ /* 0x000ea20000002100 */
[----:B------:R-:W3:Y:S06]  /*0020*/  LDCU.64 UR6, c[0x0][0x890] ;  /* 0x00011200ff0677ac */ /* 0x000eec0008000a00 */
[----:B------:R-:W4:Y:S01]  /*0030*/  S2UR UR37, SR_CgaCtaId ;  /* 0x00000000002579c3 */ /* 0x000f220000008800 */
[----:B------:R-:W-:Y:S02]  /*0040*/  PRMT R91, RZ, 0x7610, R91 ;  /* 0x00007610ff5b7816 */ /* 0x000fe4000000005b */
[----:B------:R-:W-:Y:S01]  /*0050*/  ELECT P1, URZ, PT ;  /* 0x0000000000ff782f */ /* 0x000fe20003820000 */
[----:B------:R-:W1:Y:S01]  /*0060*/  LDCU.64 UR46, c[0x0][0x358] ;  /* 0x00006b00ff2e77ac */ /* 0x000e620008000a00 */
[----:B---3--:R-:W-:-:S04]  /*0070*/  UISETP.NE.U32.AND UP0, UPT, UR6, URZ, UPT ;  /* 0x000000ff0600728c */ /* 0x008fc8000bf05070 */
[----:B------:R-:W-:Y:S02]  /*0080*/  UISETP.NE.AND.EX UP0, UPT, UR7, URZ, UPT, UP0 ;  /* 0x000000ff0700728c */ /* 0x000fe4000bf05300 */
[----:B----4-:R-:W-:Y:S02]  /*0090*/  ULOP3.LUT UR5, UR37, 0x1, URZ, 0xc0, !UPT ;  /* 0x0000000125057892 */ /* 0x010fe4000f8ec0ff */
[----:B------:R-:W-:Y:S01]  /*00a0*/  ULOP3.LUT UR4, UR37, 0x1, URZ, 0x3c, !UPT ;  /* 0x0000000125047892 */ /* 0x000fe2000f8e3cff */
[----:B--2---:R-:W-:-:S05]  /*00b0*/  SHF.R.U32.HI R97, RZ, 0x5, R104 ;  /* 0x00000005ff617819 */ /* 0x004fca0000011668 */
[----:B------:R-:W2:Y:S02]  /*00c0*/  SHFL.IDX PT, R0, R97, RZ, 0x1f ;  /* 0x00001fff61007589 */ /* 0x000ea400000e0000 */
[----:B--2---:R-:W-:Y:S01]  /*00d0*/  R2UR UR10, R0 ;  /* 0x00000000000a72ca */ /* 0x004fe200000e0000 */
[----:B-1----:R-:W-:-:S14]  /*00e0*/  BRA.U UP0, `(.L_x_0) ;  /* 0x00000001002c7547 */ /* 0x002fdc000b800000 */
[----:B------:R-:W1:Y:S02]  /*00f0*/  LDCU.64 UR8, c[0x0][0x888] ;  /* 0x00011100ff0877ac */ /* 0x000e640008000a00 */
[----:B-1----:R-:W-:-:S04]  /*0100*/  UISETP.NE.U32.AND UP0, UPT, UR8, URZ, UPT ;  /* 0x000000ff0800728c */ /* 0x002fc8000bf05070 */
[----:B------:R-:W-:-:S09]  /*0110*/  UISETP.NE.AND.EX UP0, UPT, UR9, URZ, UPT, UP0 ;  /* 0x000000ff0900728c */ /* 0x000fd2000bf05300 */
[----:B------:R-:W-:Y:S05]  /*0120*/  BRA.U !UP0, `(.L_x_1) ;  /* 0x0000000108107547 */ /* 0x000fea000b800000 */
[----:B------:R-:W1:Y:S02]  /*0130*/  LDC.64 R50, c[0x0][0x888] ;  /* 0x00022200ff327b82 */ /* 0x000e640000000a00 */
[----:B-1----:R1:W5:Y:S01]  /*0140*/  LDG.E R50, desc[UR46][R50.64] ;  /* 0x0000002e32327981 */ /* 0x002362000c1e1900 */
[----:B------:R-:W-:Y:S01]  /*0150*/  HFMA2 R91, -RZ, RZ, 0, 5.9604644775390625e-08 ;  /* 0x00000001ff5b7431 */ /* 0x000fe200000001ff */
[----:B------:R-:W-:Y:S05]  /*0160*/  BRA `(.L_x_0) ;  /* 0x00000000000c7947 */ /* 0x000fea0003800000 */
.L_x_1:
[----:B------:R-:W1:Y:S01]  /*0170*/  LDCU UR8, c[0x0][0x880] ;  /* 0x00011000ff0877ac */ /* 0x000e620008000800 */
[----:B------:R-:W-:Y:S01]  /*0180*/  HFMA2 R91, -RZ, RZ, 0, 5.9604644775390625e-08 ;  /* 0x00000001ff5b7431 */ /* 0x000fe200000001ff */
[----:B-1----:R-:W-:-:S07]  /*0190*/  MOV R50, UR8 ;  /* 0x0000000800327c02 */ /* 0x002fce0008000f00 */
.L_x_0:
[----:B------:R-:W2:Y:S02]  /*01a0*/  LDCU.64 UR8, c[0x0][0x8b0] ;  /* 0x00011600ff0877ac */ /* 0x000ea40008000a00 */
[----:B--2---:R-:W-:-:S04]  /*01b0*/  UISETP.NE.U32.AND UP0, UPT, UR8, URZ, UPT ;  /* 0x000000ff0800728c */ /* 0x004fc8000bf05070 */
[----:B------:R-:W-:-:S09]  /*01c0*/  UISETP.NE.AND.EX UP0, UPT, UR9, URZ, UPT, UP0 ;  /* 0x000000ff0900728c */ /* 0x000fd2000bf05300 */
[----:B------:R-:W-:Y:S05]  /*01d0*/  BRA.U UP0, `(.L_x_2) ;  /* 0x0000000100247547 */ /* 0x000fea000b800000 */
[----:B------:R-:W2:Y:S02]  /*01e0*/  LDCU.64 UR8, c[0x0][0x8a8] ;  /* 0x00011500ff0877ac */ /* 0x000ea40008000a00 */
[----:B--2---:R-:W-:-:S04]  /*01f0*/  UISETP.NE.U32.AND UP0, UPT, UR8, URZ, UPT ;  /* 0x000000ff0800728c */ /* 0x004fc8000bf05070 */
[----:B------:R-:W-:-:S09]  /*0200*/  UISETP.NE.AND.EX UP0, UPT, UR9, URZ, UPT, UP0 ;  /* 0x000000ff0900728c */ /* 0x000fd2000bf05300 */
[----:B------:R-:W-:Y:S05]  /*0210*/  BRA.U !UP0, `(.L_x_3) ;  /* 0x00000001080c7547 */ /* 0x000fea000b800000 */
[----:B------:R-:W2:Y:S02]  /*0220*/  LDC.64 R46, c[0x0][0x8a8] ;  /* 0x00022a00ff2e7b82 */ /* 0x000ea40000000a00 */
[----:B--2---:R2:W5:Y:S01]  /*0230*/  LDG.E R46, desc[UR46][R46.64] ;  /* 0x0000002e2e2e7981 */ /* 0x004562000c1e1900 */
[----:B------:R-:W-:Y:S05]  /*0240*/  BRA `(.L_x_2) ;  /* 0x0000000000087947 */ /* 0x000fea0003800000 */
.L_x_3:
[----:B------:R-:W2:Y:S02]  /*0250*/  LDCU UR8, c[0x0][0x8a0] ;  /* 0x00011400ff0877ac */ /* 0x000ea40008000800 */
[----:B--2---:R-:W-:Y:S02]  /*0260*/  MOV R46, UR8 ;  /* 0x00000008002e7c02 */ /* 0x004fe40008000f00 */
.L_x_2:
[----:B------:R-:W-:Y:S01]  /*0270*/  IMAD.U32 R0, RZ, RZ, UR10 ;  /* 0x0000000aff007e24 */ /* 0x000fe2000f8e00ff */
[----:B------:R-:W-:Y:S04]  /*0280*/  BSSY.RECONVERGENT B0, `(.L_x_4) ;  /* 0x000000c000007945 */ /* 0x000fe80003800200 */
[C---:B------:R-:W-:Y:S02]  /*0290*/  ISETP.NE.OR P2, PT, R0.reuse, 0x1, !P1 ;  /* 0x000000010000780c */ /* 0x040fe40004f45670 */
[----:B------:R-:W-:-:S11]  /*02a0*/  ISETP.NE.OR P0, PT, R0, 0x3, !P1 ;  /* 0x000000030000780c */ /* 0x000fd60004f05670 */
[----:B------:R-:W-:Y:S05]  /*02b0*/  @P2 BRA `(.L_x_5) ;  /* 0x0000000000202947 */ /* 0x000fea0003800000 */
[----:B------:R-:W3:Y:S02]  /*02c0*/  LDCU.64 UR8, c[0x0][0x348] ;  /* 0x00006900ff0877ac */ /* 0x000ee40008000a00 */
[----:B---3--:R-:W-:Y:S02]  /*02d0*/  UIADD3 UR12, UP1, UPT, UR8, 0x80, URZ ;  /* 0x00000080080c7890 */ /* 0x008fe4000ff3e0ff */
[----:B------:R-:W-:Y:S02]  /*02e0*/  UIADD3 UR8, UP0, UPT, UR8, 0x180, URZ ;  /* 0x0000018008087890 */ /* 0x000fe4000ff1e0ff */
[----:B------:R-:W-:Y:S02]  /*02f0*/  UIADD3.X UR13, UPT, UPT, URZ, UR9, URZ, UP1, !UPT ;  /* 0x00000009ff0d7290 */ /* 0x000fe40008ffe4ff */
[----:B------:R-:W-:-:S07]  /*0300*/  UIADD3.X UR9, UPT, UPT, URZ, UR9, URZ, UP0, !UPT ;  /* 0x00000009ff097290 */ /* 0x000fce00087fe4ff */
[----:B------:R3:W-:Y:S02]  /*0310*/  UTMACCTL.PF [UR12] ;  /* 0x000000000c0079b9 */ /* 0x0007e40008040000 */
[----:B------:R3:W-:Y:S02]  /*0320*/  UTMACCTL.PF [UR8] ;  /* 0x00000000080079b9 */ /* 0x0007e40008040000 */
[----:B---3--:R-:W-:Y:S01]  /*0330*/  NOP ;  /* 0x0000000000007918 */ /* 0x008fe20000000000 */
.L_x_5:
[----:B------:R-:W-:Y:S05]  /*0340*/  BSYNC.RECONVERGENT B0 ;  /* 0x0000000000007941 */ /* 0x000fea0003800200 */
.L_x_4:
[----:B------:R-:W-:Y:S04]  /*0350*/  BSSY.RECONVERGENT B0, `(.L_x_6) ;  /* 0x000000a000007945 */ /* 0x000fe80003800200 */
        /* <DEDUP_REMOVED lines=9> */
.L_x_7:
[----:B------:R-:W-:Y:S05]  /*03f0*/  BSYNC.RECONVERGENT B0 ;  /* 0x0000000000007941 */ /* 0x000fea0003800200 */
.L_x_6:
[----:B------:R-:W3:Y:S01]  /*0400*/  LDCU.64 UR8, c[0x0][0x888] ;  /* 0x00011100ff0877ac */ /* 0x000ee20008000a00 */
[----:B------:R-:W-:Y:S02]  /*0410*/  UISETP.EQ.U32.AND UP1, UPT, UR6, URZ, UPT ;  /* 0x000000ff0600728c */ /* 0x000fe4000bf22070 */
[----:B------:R-:W-:Y:S02]  /*0420*/  UPLOP3.LUT UP5, UPT, UPT, UPT, UPT, 0x80, 0x8 ;  /* 0x000000000008789c */ /* 0x000fe40003faf070 */
[----:B---3--:R-:W-:-:S04]  /*0430*/  UISETP.NE.U32.AND UP0, UPT, UR8, URZ, UPT ;  /* 0x000000ff0800728c */ /* 0x008fc8000bf05070 */
[----:B------:R-:W-:-:S04]  /*0440*/  UISETP.NE.AND.EX UP0, UPT, UR9, URZ, UPT, UP0 ;  /* 0x000000ff0900728c */ /* 0x000fc8000bf05300 */
[----:B------:R-:W-:-:S04]  /*0450*/  UISETP.EQ.OR.EX UP2, UPT, UR7, URZ, !UP0, UP1 ;  /* 0x000000ff0700728c */ /* 0x000fc8000c742710 */
[----:B------:R-:W-:-:S05]  /*0460*/  UP2UR UR50, UPR, URZ, 0x4 ;  /* 0x00000004ff327883 */ /* 0x000fca0008000000 */
[----:B------:R-:W-:Y:S07]  /*0470*/  BRA.U !UP2, `(.L_x_8) ;  /* 0x000000010a207547 */ /* 0x000fee000b800000 */
[----:B-----5:R-:W-:Y:S01]  /*0480*/  R2UR UR8, R50 ;  /* 0x00000000320872ca */ /* 0x020fe200000e0000 */
[----:B------:R-:W-:Y:S02]  /*0490*/  UISETP.NE.U32.AND UP2, UPT, UR6, URZ, UPT ;  /* 0x000000ff0600728c */ /* 0x000fe4000bf45070 */
[----:B------:R-:W-:Y:S02]  /*04a0*/  USEL UR6, URZ, 0xffffffff, UP0 ;  /* 0xffffffffff067887 */ /* 0x000fe40008000000 */
[----:B------:R-:W-:-:S08]  /*04b0*/  UISETP.NE.AND.EX UP2, UPT, UR7, URZ, UPT, UP2 ;  /* 0x000000ff0700728c */ /* 0x000fd0000bf45320 */
[----:B------:R-:W-:-:S04]  /*04c0*/  UISETP.NE.AND UP1, UPT, UR8, URZ, UPT ;  /* 0x000000ff0800728c */ /* 0x000fc8000bf25270 */
[----:B------:R-:W-:-:S04]  /*04d0*/  @!UP2 USEL UR6, URZ, 0xffffffff, UP1 ;  /* 0xffffffffff06a887 */ /* 0x000fc80008800000 */
[----:B------:R-:W-:-:S04]  /*04e0*/  ULOP3.LUT UR6, UR6, 0x1, URZ, 0xc0, !UPT ;  /* 0x0000000106067892 */ /* 0x000fc8000f8ec0ff */
[----:B------:R-:W-:-:S11]  /*04f0*/  UISETP.NE.U32.AND UP5, UPT, UR6, 0x1, UPT ;  /* 0x000000010600788c */ /* 0x000fd6000bfa5070 */
.L_x_8:
[----:B------:R-:W3:Y:S01]  /*0500*/  SHFL.IDX PT, R0, R97, RZ, 0x1f ;  /* 0x00001fff61007589 */ /* 0x000ee200000e0000 */
[----:B------:R-:W-:-:S04]  /*0510*/  UISETP.NE.AND UP1, UPT, UR10, 0x2, UPT ;  /* 0x000000020a00788c */ /* 0x000fc8000bf25270 */
[----:B------:R-:W-:Y:S02]  /*0520*/  UISETP.EQ.AND UP2, UPT, UR5, URZ, !UP1 ;  /* 0x000000ff0500728c */ /* 0x000fe4000cf42270 */
[----:B------:R-:W-:-:S04]  /*0530*/  USEL UR6, URZ, 0x1, UP1 ;  /* 0x00000001ff067887 */ /* 0x000fc80008800000 */
[----:B------:R-:W-:Y:S02]  /*0540*/  PLOP3.LUT P5, PT, P1, PT, UP2, 0x80, 0x8 ;  /* 0x000000000008781c */ /* 0x000fe40000faf028 */
[----:B---3--:R-:W-:-:S13]  /*0550*/  ISETP.NE.AND P0, PT, R0, RZ, PT ;  /* 0x000000ff0000720c */ /* 0x008fda0003f05270 */
[----:B------:R-:W-:Y:S05]  /*0560*/  @P0 BRA `(.L_x_9) ;  /* 0x00000000004c0947 */ /* 0x000fea0003800000 */
[----:B------:R-:W-:Y:S01]  /*0570*/  UMOV UR8, 0x400 ;  /* 0x0000040000087882 */ /* 0x000fe20000000000 */
[----:B------:R-:W-:Y:S01]  /*0580*/  UMOV UR7, 0x1 ;  /* 0x0000000100077882 */ /* 0x000fe20000000000 */
[----:B------:R-:W-:Y:S02]  /*0590*/  ULEA UR8, UR37, UR8, 0x18 ;  /* 0x0000000825087291 */ /* 0x000fe4000f8ec0ff */
[----:B------:R-:W-:-:S04]  /*05a0*/  UIADD3 UR12, UPT, UPT, -UR7, 0x100000, URZ ;  /* 0x00100000070c7890 */ /* 0x000fc8000fffe1ff */
[----:B------:R-:W-:Y:S02]  /*05b0*/  USHF.L.U32 UR13, UR12, 0xb, URZ ;  /* 0x0000000b0c0d7899 */ /* 0x000fe400080006ff */
[----:B------:R-:W-:Y:S01]  /*05c0*/  USHF.L.U32 UR12, UR12, 0x1, URZ ;  /* 0x000000010c0c7899 */ /* 0x000fe200080006ff */
[----:B------:R-:W-:Y:S01]  /*05d0*/  ELECT P0, URZ, PT ;  /* 0x0000000000ff782f */ /* 0x000fe20003800000 */
[----:B------:R-:W3:Y:S10]  /*05e0*/  FENCE.VIEW.ASYNC.S ;  /* 0x00000000000073c6 */ /* 0x000ef40000000000 */
[----:B---3--:R3:W4:Y:S01]  /*05f0*/  SYNCS.EXCH.64 URZ, [UR8], UR12 ;  /* 0x0000000c08ff75b2 */ /* 0x0087220008000100 */
[----:B------:R3:W1:Y:S01]  /*0600*/  SYNCS.EXCH.64 URZ, [UR8+0x28], UR12 ;  /* 0x0000280c08ff75b2 */ /* 0x0006620008000100 */
        /* <DEDUP_REMOVED lines=8> */
[----:B------:R-:W-:Y:S01]  /*0690*/  NOP ;  /* 0x0000000000007918 */ /* 0x000fe20000000000 */
.L_x_9:
[----:B------:R-:W2:Y:S01]  /*06a0*/  SHFL.IDX PT, R0, R97, RZ, 0x1f ;  /* 0x00001fff61007589 */ /* 0x000ea200000e0000 */
[----:B------:R-:W-:Y:S01]  /*06b0*/  NOP ;  /* 0x0000000000007918 */ /* 0x000fe20000000000 */
[----:B--2---:R-:W-:-:S13]  /*06c0*/  ISETP.NE.AND P0, PT, R0, 0x1, PT ;  /* 0x000000010000780c */ /* 0x004fda0003f05270 */
[----:B------:R-:W-:Y:S05]  /*06d0*/  @P0 BRA `(.L_x_10) ;  /* 0x0000000000540947 */ /* 0x000fea0003800000 */
[----:B------:R-:W-:Y:S01]  /*06e0*/  UMOV UR9, 0x400 ;  /* 0x0000040000097882 */ /* 0x000fe20000000000 */
[----:B---3--:R-:W-:Y:S01]  /*06f0*/  UMOV UR8, 0x20 ;  /* 0x0000002000087882 */ /* 0x008fe20000000000 */
[----:B------:R-:W-:Y:S01]  /*0700*/  UMOV UR7, 0x80 ;  /* 0x0000008000077882 */ /* 0x000fe20000000000 */
[----:B------:R-:W-:Y:S02]  /*0710*/  ULEA UR9, UR37, UR9, 0x18 ;  /* 0x0000000925097291 */ /* 0x000fe4000f8ec0ff */
[----:B------:R-:W-:-:S04]  /*0720*/  UIADD3 UR12, UPT, UPT, -UR8, 0x100000, URZ ;  /* 0x00100000080c7890 */ /* 0x000fc8000fffe1ff */
[----:B------:R-:W-:Y:S02]  /*0730*/  USHF.L.U32 UR13, UR12, 0xb, URZ ;  /* 0x0000000b0c0d7899 */ /* 0x000fe400080006ff */
[----:B------:R-:W-:Y:S02]  /*0740*/  USHF.L.U32 UR12, UR12, 0x1, URZ ;  /* 0x000000010c0c7899 */ /* 0x000fe400080006ff */
[----:B------:R-:W-:-:S04]  /*0750*/  UIADD3 UR14, UPT, UPT, -UR7, 0x100000, URZ ;  /* 0x00100000070e7890 */ /* 0x000fc8000fffe1ff */
[----:B------:R-:W-:Y:S02]  /*0760*/  USHF.L.U32 UR15, UR14, 0xb, URZ ;  /* 0x0000000b0e0f7899 */ /* 0x000fe400080006ff */
[----:B------:R-:W-:Y:S01]  /*0770*/  USHF.L.U32 UR14, UR14, 0x1, URZ ;  /* 0x000000010e0e7899 */ /* 0x000fe200080006ff */
[----:B------:R-:W-:Y:S01]  /*0780*/  ELECT P0, URZ, PT ;  /* 0x0000000000ff782f */ /* 0x000fe20003800000 */
[----:B------:R-:W2:Y:S02]  /*0790*/  FENCE.VIEW.ASYNC.S ;  /* 0x00000000000073c6 */ /* 0x000ea40000000000 */
[----:B--2---:R2:W3:Y:S08]  /*07a0*/  SYNCS.EXCH.64 URZ, [UR9+0x50], UR12 ;  /* 0x0000500c09ff75b2 */ /* 0x0044f00008000100 */
        /* <DEDUP_REMOVED lines=8> */
.L_x_10:
[----:B------:R-:W4:Y:S01]  /*0830*/  SHFL.IDX PT, R0, R97, RZ, 0x1f ;  /* 0x00001fff61007589 */ /* 0x000f2200000e0000 */
[----:B------:R-:W-:Y:S01]  /*0840*/  NOP ;  /* 0x0000000000007918 */ /* 0x000fe20000000000 */
[----:B----4-:R-:W-:-:S13]  /*0850*/  ISETP.NE.AND P0, PT, R0, 0x3, PT ;  /* 0x000000030000780c */ /* 0x010fda0003f05270 */
[----:B------:R-:W-:Y:S05]  /*0860*/  @P0 BRA `(.L_x_11) ;  /* 0x00000000002c0947 */ /* 0x000fea0003800000 */
[----:B---3--:R-:W-:Y:S01]  /*0870*/  UMOV UR8, 0x400 ;  /* 0x0000040000087882 */ /* 0x008fe20000000000 */
[----:B------:R-:W-:Y:S01]  /*0880*/  UMOV UR7, 0x20 ;  /* 0x0000002000077882 */ /* 0x000fe20000000000 */
[----:B------:R-:W-:Y:S02]  /*0890*/  ULEA UR8, UR37, UR8, 0x18 ;  /* 0x0000000825087291 */ /* 0x000fe4000f8ec0ff */
[----:B--2---:R-:W-:-:S04]  /*08a0*/  UIADD3 UR12, UPT, UPT, -UR7, 0x100000, URZ ;  /* 0x00100000070c7890 */ /* 0x004fc8000fffe1ff */
[----:B------:R-:W-:Y:S02]  /*08b0*/  USHF.L.U32 UR13, UR12, 0xb, URZ ;  /* 0x0000000b0c0d7899 */ /* 0x000fe400080006ff */
[----:B------:R-:W-:Y:S01]  /*08c0*/  USHF.L.U32 UR12, UR12, 0x1, URZ ;  /* 0x000000010c0c7899 */ /* 0x000fe200080006ff */
[----:B------:R-:W-:Y:S01]  /*08d0*/  ELECT P0, URZ, PT ;  /* 0x0000000000ff782f */ /* 0x000fe20003800000 */
[----:B------:R-:W2:Y:S10]  /*08e0*/  FENCE.VIEW.ASYNC.S ;  /* 0x00000000000073c6 */ /* 0x000eb40000000000 */
[----:B--2---:R4:W2:Y:S01]  /*08f0*/  SYNCS.EXCH.64 URZ, [UR8+0x90], UR12 ;  /* 0x0000900c08ff75b2 */ /* 0x0048a20008000100 */
[----:B------:R4:W3:Y:S02]  /*0900*/  SYNCS.EXCH.64 URZ, [UR8+0x98], UR12 ;  /* 0x0000980c08ff75b2 */ /* 0x0008e40008000100 */
[----:B----4-:R-:W-:Y:S01]  /*0910*/  NOP ;  /* 0x0000000000007918 */ /* 0x010fe20000000000 */
.L_x_11:
[----:B------:R-:W4:Y:S01]  /*0920*/  SHFL.IDX PT, R0, R97, RZ, 0x1f ;  /* 0x00001fff61007589 */ /* 0x000f2200000e0000 */
[----:B------:R-:W-:Y:S01]  /*0930*/  NOP ;  /* 0x0000000000007918 */ /* 0x000fe20000000000 */
[----:B----4-:R-:W-:-:S13]  /*0940*/  ISETP.NE.AND P0, PT, R0, 0x4, PT ;  /* 0x000000040000780c */ /* 0x010fda0003f05270 */
[----:B------:R-:W-:Y:S05]  /*0950*/  @P0 BRA `(.L_x_12) ;  /* 0x0000000000480947 */ /* 0x000fea0003800000 */
[----:B--2---:R-:W-:Y:S01]  /*0960*/  UMOV UR9, 0x1e0 ;  /* 0x000001e000097882 */ /* 0x004fe20000000000 */
[----:B---3--:R-:W-:Y:S01]  /*0970*/  UMOV UR8, 0x400 ;  /* 0x0000040000087882 */ /* 0x008fe20000000000 */
[----:B------:R-:W-:Y:S01]  /*0980*/  USEL UR9, UR9, 0x1a0, UP5 ;  /* 0x000001a009097887 */ /* 0x000fe2000a800000 */
        /* <DEDUP_REMOVED lines=10> */
[----:B--2---:R4:W2:Y:S08]  /*0a30*/  SYNCS.EXCH.64 URZ, [UR8+0xa0], UR12 ;  /* 0x0000a00c08ff75b2 */ /* 0x0048b00008000100 */
[----:B------:R4:W3:Y:S01]  /*0a40*/  SYNCS.EXCH.64 URZ, [UR8+0xb0], UR14 ;  /* 0x0000b00e08ff75b2 */ /* 0x0008e20008000100 */
[----:B------:R4:W1:Y:S01]  /*0a50*/  SYNCS.EXCH.64 URZ, [UR8+0xa8], UR12 ;  /* 0x0000a80c08ff75b2 */ /* 0x0008620008000100 */
[----:B------:R4:W1:Y:S02]  /*0a60*/  SYNCS.EXCH.64 URZ, [UR8+0xb8], UR14 ;  /* 0x0000b80e08ff75b2 */ /* 0x0008640008000100 */
[----:B----4-:R-:W-:Y:S01]  /*0a70*/  NOP ;  /* 0x0000000000007918 */ /* 0x010fe20000000000 */
.L_x_12:
[----:B------:R-:W4:Y:S01]  /*0a80*/  SHFL.IDX PT, R0, R97, RZ, 0x1f ;  /* 0x00001fff61007589 */ /* 0x000f2200000e0000 */
[----:B------:R-:W-:Y:S01]  /*0a90*/  NOP ;  /* 0x0000000000007918 */ /* 0x000fe20000000000 */
[----:B----4-:R-:W-:-:S13]  /*0aa0*/  ISETP.NE.AND P0, PT, R0, 0x5, PT ;  /* 0x000000050000780c */ /* 0x010fda0003f05270 */
[----:B------:R-:W-:Y:S05]  /*0ab0*/  @P0 BRA `(.L_x_13) ;  /* 0x0000000000540947 */ /* 0x000fea0003800000 */
[----:B--2---:R-:W-:Y:S01]  /*0ac0*/  UMOV UR9, 0x400 ;  /* 0x0000040000097882 */ /* 0x004fe20000000000 */
        /* <DEDUP_REMOVED lines=14> */
[----:B------:R4:W1:Y:S01]  /*0bb0*/  SYNCS.EXCH.64 URZ, [UR9+0xe8], UR14 ;  /* 0x0000e80e09ff75b2 */ /* 0x0008620008000100 */
[----:B------:R4:W1:Y:S01]  /*0bc0*/  SYNCS.EXCH.64 URZ, [UR9+0xd0], UR12 ;  /* 0x0000d00c09ff75b2 */ /* 0x0008620008000100 */
[----:B------:R4:W1:Y:S01]  /*0bd0*/  SYNCS.EXCH.64 URZ, [UR9+0xf0], UR14 ;  /* 0x0000f00e09ff75b2 */ /* 0x0008620008000100 */
[----:B------:R4:W1:Y:S01]  /*0be0*/  SYNCS.EXCH.64 URZ, [UR9+0xd8], UR12 ;  /* 0x0000d80c09ff75b2 */ /* 0x0008620008000100 */
[----:B------:R4:W1:Y:S02]  /*0bf0*/  SYNCS.EXCH.64 URZ, [UR9+0xf8], UR14 ;  /* 0x0000f80e09ff75b2 */ /* 0x0008640008000100 */
[----:B----4-:R-:W-:Y:S01]  /*0c00*/  NOP ;  /* 0x0000000000007918 */ /* 0x010fe20000000000 */
.L_x_13:
[----:B------:R-:W4:Y:S01]  /*0c10*/  SHFL.IDX PT, R0, R97, RZ, 0x1f ;  /* 0x00001fff61007589 */ /* 0x000f2200000e0000 */
[----:B------:R-:W-:Y:S01]  /*0c20*/  ISETP.NE.OR P1, PT, RZ, UR10, !P1 ;  /* 0x0000000aff007c0c */ /* 0x000fe2000cf25670 */
        /* <DEDUP_REMOVED lines=12> */
[----:B------:R4:W3:Y:S01]  /*0cf0*/  SYNCS.EXCH.64 URZ, [UR8+0x110], UR12 ;  /* 0x0001100c08ff75b2 */ /* 0x0008e20008000100 */
[----:B------:R4:W1:Y:S01]  /*0d00*/  SYNCS.EXCH.64 URZ, [UR8+0x108], UR12 ;  /* 0x0001080c08ff75b2 */ /* 0x0008620008000100 */
[----:B------:R4:W1:Y:S02]  /*0d10*/  SYNCS.EXCH.64 URZ, [UR8+0x118], UR12 ;  /* 0x0001180c08ff75b2 */ /* 0x0008640008000100 */
[----:B----4-:R-:W-:Y:S01]  /*0d20*/  NOP ;  /* 0x0000000000007918 */ /* 0x010fe20000000000 */
.L_x_14:
[----:B------:R-:W-:Y:S01]  /*0d30*/  VOTEU.ALL UP1, P1 ;  /* 0x0000000000ff7886 */ /* 0x000fe20000820000 */
[----:B---3--:R-:W3:Y:S01]  /*0d40*/  LDCU UR8, c[0x0][0x36c] ;  /* 0x00006d80ff0877ac */ /* 0x008ee20008000800 */
[----:B------:R-:W-:Y:S01]  /*0d50*/  NOP ;  /* 0x0000000000007918 */ /* 0x000fe20000000000 */
[----:B------:R-:W-:Y:S01]  /*0d60*/  LOP3.LUT R10, R104, 0x1f, RZ, 0xc0, !PT ;  /* 0x0000001f680a7812 */ /* 0x000fe200078ec0ff */
[----:B--2---:R-:W-:Y:S01]  /*0d70*/  UMOV UR12, 0x20 ;  /* 0x00000020000c7882 */ /* 0x004fe20000000000 */
[----:B------:R-:W-:Y:S01]  /*0d80*/  @!UP1 UMOV UR7, 0x400 ;  /* 0x0000040000079882 */ /* 0x000fe20000000000 */
[----:B------:R-:W-:-:S04]  /*0d90*/  @!UP1 UIADD3 UR12, UPT, UPT, -UR12, 0x100000, URZ ;  /* 0x001000000c0c9890 */ /* 0x000fc8000fffe1ff */
[----:B------:R-:W-:Y:S02]  /*0da0*/  @!UP1 USHF.L.U32 UR13, UR12, 0xb, URZ ;  /* 0x0000000b0c0d9899 */ /* 0x000fe400080006ff */
[----:B------:R-:W-:Y:S02]  /*0db0*/  @!UP1 USHF.L.U32 UR12, UR12, 0x1, URZ ;  /* 0x000000010c0c9899 */ /* 0x000fe400080006ff */
[----:B------:R-:W-:Y:S01]  /*0dc0*/  @!UP1 ULEA UR7, UR37, UR7, 0x18 ;  /* 0x0000000725079291 */ /* 0x000fe2000f8ec0ff */
[----:B------:R-:W-:Y:S01]  /*0dd0*/  VOTEU.ALL UP1, P1 ;  /* 0x0000000000ff7886 */ /* 0x000fe20000820000 */
[----:B------:R-:W-:Y:S01]  /*0de0*/  UISETP.NE.AND UP4, UPT, UR10, URZ, UPT ;  /* 0x000000ff0a00728c */ /* 0x000fe2000bf85270 */
[----:B------:R-:W2:Y:S09]  /*0df0*/  FENCE.VIEW.ASYNC.S ;  /* 0x00000000000073c6 */ /* 0x000eb20000000000 */
[----:B--2---:R2:W4:Y:S01]  /*0e00*/  @!UP1 SYNCS.EXCH.64 URZ, [UR7+0x120], UR12 ;  /* 0x0001200c07ff95b2 */ /* 0x0045220008000100 */
[----:B---3--:R-:W-:-:S09]  /*0e10*/  UISETP.EQ.U32.AND UP1, UPT, UR8, 0x1, UPT ;  /* 0x000000010800788c */ /* 0x008fd2000bf22070 */
[----:B------:R-:W-:Y:S05]  /*0e20*/  BRA.U !UP1, `(.L_x_15) ;  /* 0x0000000109087547 */ /* 0x000fea000b800000 */
[----:B-1--4-:R-:W-:Y:S01]  /*0e30*/  UCGABAR_ARV ;  /* 0x00000000000079c7 */ /* 0x012fe20008000000 */
[----:B------:R-:W-:Y:S05]  /*0e40*/  BRA `(.L_x_16) ;  /* 0x0000000000047947 */ /* 0x000fea0003800000 */
.L_x_15:
[----:B-1--4-:R-:W-:Y:S01]  /*0e50*/  NOP ;  /* 0x0000000000007918 */ /* 0x012fe20000000000 */
.L_x_16:
[----:B------:R-:W1:Y:S01]  /*0e60*/  S2R R20, SR_CTAID.Y ;  /* 0x0000000000147919 */ /* 0x000e620000002600 */
[----:B------:R-:W-:-:S05]  /*0e70*/  CS2R.32 R90, SR_CgaSize ;  /* 0x00000000005a7805 */ /* 0x000fca0000008a00 */
[----:B------:R-:W-:-:S05]  /*0e80*/  IMAD R90, R90, -0xa0, RZ ;  /* 0xffffff605a5a7824 */ /* 0x000fca00078e02ff */
[----:B--2---:R-:W-:-:S14]  /*0e90*/  R2UR UR7, R90 ;  /* 0x000000005a0772ca */ /* 0x004fdc00000e0000 */
[----:B------:R-:W2:Y:S01]  /*0ea0*/  LDCU UR7, c[0x0][UR7+0x2b4] ;  /* 0x00005680070777ac */ /* 0x000ea20008000800 */
[----:B------:R-:W-:-:S05]  /*0eb0*/  CS2R.32 R0, SR_CgaSize ;  /* 0x0000000000007805 */ /* 0x000fca0000008a00 */
[----:B------:R-:W-:-:S06]  /*0ec0*/  IMAD R0, R0, -0xa0, RZ ;  /* 0xffffff6000007824 */ /* 0x000fcc00078e02ff */
[----:B------:R-:W3:Y:S01]  /*0ed0*/  LDC R0, c[0x0][R0+0x2a4] ;  /* 0x0000a90000007b82 */ /* 0x000ee20000000800 */
[----:B------:R-:W-:Y:S01]  /*0ee0*/  PRMT R8, RZ, 0x7610, R8 ;  /* 0x00007610ff087816 */ /* 0x000fe20000000008 */
[----:B------:R-:W4:Y:S01]  /*0ef0*/  S2R R11, SR_CTAID.X ;  /* 0x00000000000b7919 */ /* 0x000f220000002500 */
[----:B------:R-:W-:-:S05]  /*0f00*/  CS2R.32 R90, SR_CgaSize ;  /* 0x00000000005a7805 */ /* 0x000fca0000008a00 */
[----:B------:R-:W-:-:S05]  /*0f10*/  IMAD R90, R90, -0xa0, RZ ;  /* 0xffffff605a5a7824 */ /* 0x000fca00078e02ff */
[----:B------:R-:W-:-:S14]  /*0f20*/  R2UR UR8, R90 ;  /* 0x000000005a0872ca */ /* 0x000fdc00000e0000 */
[----:B------:R-:W3:Y:S01]  /*0f30*/  LDCU UR8, c[0x0][UR8+0x2b0] ;  /* 0x00005600080877ac */ /* 0x000ee20008000800 */
[----:B------:R-:W-:Y:S01]  /*0f40*/  UISETP.NE.AND UP2, UPT, UR10, 0x2, UPT ;  /* 0x000000020a00788c */ /* 0x000fe2000bf45270 */
[----:B------:R-:W2:Y:S01]  /*0f50*/  LDC R9, c[0x0][0xb24] ;  /* 0x0002c900ff097b82 */ /* 0x000ea20000000800 */
[----:B------:R-:W-:-:S05]  /*0f60*/  CS2R.32 R2, SR_CgaSize ;  /* 0x0000000000027805 */ /* 0x000fca0000008a00 */
[----:B------:R-:W-:-:S06]  /*0f70*/  IMAD R2, R2, -0xa0, RZ ;  /* 0xffffff6002027824 */ /* 0x000fcc00078e02ff */
[----:B------:R-:W3:Y:S08]  /*0f80*/  LDC R2, c[0x0][R2+0x2a0] ;  /* 0x0000a80002027b82 */ /* 0x000ef00000000800 */
[----:B------:R-:W3:Y:S01]  /*0f90*/  LDC R40, c[0x0][0xb24] ;  /* 0x0002c900ff287b82 */ /* 0x000ee20000000800 */
[----:B-1----:R-:W-:-:S07]  /*0fa0*/  I2FP.F32.U32 R3, R20 ;  /* 0x0000001400037245 */ /* 0x002fce0000201000 */
[----:B------:R-:W1:Y:S01]  /*0fb0*/  S2UR UR36, SR_CTAID.Z ;  /* 0x00000000002479c3 */ /* 0x000e620000002700 */
[----:B--2---:R-:W-:Y:S01]  /*0fc0*/  ISETP.GE.AND P0, PT, R9, 0x1, PT ;  /* 0x000000010900780c */ /* 0x004fe20003f06270 */
[----:B----4-:R-:W-:Y:S01]  /*0fd0*/  IMAD.MOV.U32 R21, RZ, RZ, R11 ;  /* 0x000000ffff157224 */ /* 0x010fe200078e000b */
[----:B------:R-:W-:Y:S01]  /*0fe0*/  I2FP.F32.U32 R4, R11 ;  /* 0x0000000b00047245 */ /* 0x000fe20000201000 */
[----:B------:R-:W-:Y:S01]  /*0ff0*/  FMUL R3, R3, UR7 ;  /* 0x0000000703037c20 */ /* 0x000fe20008400000 */
[----:B------:R-:W2:Y:S03]  /*1000*/  LDCU UR7, c[0x0][0xb30] ;  /* 0x00016600ff0777ac */ /* 0x000ea60008000800 */
[----:B---3--:R-:W-:Y:S01]  /*1010*/  FMUL R4, R4, UR8 ;  /* 0x0000000804047c20 */ /* 0x008fe20008400000 */
[----:B------:R-:W3:Y:S08]  /*1020*/  F2I.U32.TRUNC.NTZ R83, R3 ;  /* 0x0000000300537305 */ /* 0x000ef0000020f000 */
[----:B------:R-:W4:Y:S01]  /*1030*/  F2I.U32.TRUNC.NTZ R90, R4 ;  /* 0x00000004005a7305 */ /* 0x000f22000020f000 */
[----:B--2---:R-:W-:Y:S01]  /*1040*/  UISETP.NE.AND UP3, UPT, UR7, 0x1, UPT ;  /* 0x000000010700788c */ /* 0x004fe2000bf65270 */
[----:B---3--:R-:W-:-:S05]  /*1050*/  IADD3 R83, PT, PT, -R83, RZ, RZ ;  /* 0x000000ff53537210 */ /* 0x008fca0007ffe1ff */
[----:B------:R-:W-:Y:S01]  /*1060*/  IMAD R83, R0, R83, R20 ;  /* 0x0000005300537224 */ /* 0x000fe200078e0214 */
[----:B------:R-:W-:Y:S01]  /*1070*/  PRMT R0, RZ, 0x7610, R0 ;  /* 0x00007610ff007816 */ /* 0x000fe20000000000 */
[----:B----4-:R-:W-:-:S04]  /*1080*/  IMAD.MOV R90, RZ, RZ, -R90 ;  /* 0x000000ffff5a7224 */ /* 0x010fc800078e0a5a */
[----:B------:R-:W-:Y:S01]  /*1090*/  IMAD R90, R2, R90, R11 ;  /* 0x0000005a025a7224 */ /* 0x000fe200078e020b */
[----:B-1----:R-:W-:Y:S06]  /*10a0*/  BRA.U UP4, `(.L_x_17) ;  /* 0x0000000104247547 */ /* 0x002fec000b800000 */
[----:B------:R-:W-:Y:S01]  /*10b0*/  ISETP.NE.AND P1, PT, R83, RZ, PT ;  /* 0x000000ff5300720c */ /* 0x000fe20003f25270 */
[----:B------:R-:W-:Y:S01]  /*10c0*/  IMAD.MOV.U32 R0, RZ, RZ, 0x3 ;  /* 0x00000003ff007424 */ /* 0x000fe200078e00ff */
[C---:B------:R-:W-:Y:S02]  /*10d0*/  LOP3.LUT R3, R90.reuse, 0xfffffffe, RZ, 0xc0, !PT ;  /* 0xfffffffe5a037812 */ /* 0x040fe400078ec0ff */
[----:B------:R-:W-:Y:S02]  /*10e0*/  ISETP.LT.U32.OR P1, PT, R90, 0x2, !P1 ;  /* 0x000000025a00780c */ /* 0x000fe40004f21470 */
[----:B------:R-:W-:Y:S02]  /*10f0*/  SHF.L.U32 R0, R0, R3, RZ ;  /* 0x0000000300007219 */ /* 0x000fe400000006ff */
[----:B------:R-:W-:Y:S02]  /*1100*/  SEL R5, RZ, 0x1, !P1 ;  /* 0x00000001ff057807 */ /* 0x000fe40004800000 */
[----:B------:R-:W-:-:S05]  /*1110*/  SEL R2, RZ, 0x2, !P1 ;  /* 0x00000002ff027807 */ /* 0x000fca0004800000 */
[----:B------:R-:W-:-:S05]  /*1120*/  IMAD.IADD R2, R5, 0x1, R2 ;  /* 0x0000000105027824 */ /* 0x000fca00078e0202 */
[----:B------:R-:W-:Y:S02]  /*1130*/  PRMT R8, R2, 0x7610, R8 ;  /* 0x0000761002087816 */ /* 0x000fe40000000008 */
.L_x_17:
[----:B------:R-:W-:Y:S05]  /*1140*/  @!P0 BRA `(.L_x_18) ;  /* 0x0000000000b88947 */ /* 0x000fea0003800000 */
[----:B------:R-:W1:Y:S01]  /*1150*/  LDC.64 R4, c[0x0][0xb18] ;  /* 0x0002c600ff047b82 */ /* 0x000e620000000a00 */
[----:B------:R-:W-:-:S07]  /*1160*/  ISETP.NE.AND P0, PT, R9, 0x1, PT ;  /* 0x000000010900780c */ /* 0x000fce0003f05270 */
[----:B------:R-:W2:Y:S08]  /*1170*/  LDC R14, c[0x0][0xb0c] ;  /* 0x0002c300ff0e7b82 */ /* 0x000eb00000000800 */
[----:B------:R-:W3:Y:S08]  /*1180*/  LDC R13, c[0x0][0x370] ;  /* 0x0000dc00ff0d7b82 */ /* 0x000ef00000000800 */
[----:B------:R-:W4:Y:S01]  /*1190*/  LDC R16, c[0x0][0x374] ;  /* 0x0000dd00ff107b82 */ /* 0x000f220000000800 */
[----:B-1----:R-:W-:-:S07]  /*11a0*/  ISETP.NE.AND P1, PT, R4, 0x1, PT ;  /* 0x000000010400780c */ /* 0x002fce0003f25270 */
[----:B------:R-:W3:Y:S01]  /*11b0*/  LDC.64 R6, c[0x0][0xb10] ;  /* 0x0002c400ff067b82 */ /* 0x000ee20000000a00 */
[----:B--2---:R-:W-:-:S07]  /*11c0*/  ISETP.NE.AND P2, PT, R14, 0x1, PT ;  /* 0x000000010e00780c */ /* 0x004fce0003f45270 */
[----:B------:R-:W1:Y:S08]  /*11d0*/  LDC R12, c[0x0][0xb20] ;  /* 0x0002c800ff0c7b82 */ /* 0x000e700000000800 */
[----:B------:R-:W2:Y:S01]  /*11e0*/  LDC.64 R2, c[0x0][0xb28] ;  /* 0x0002ca00ff027b82 */ /* 0x000ea20000000a00 */
[----:B----4-:R-:W-:-:S04]  /*11f0*/  IMAD.HI.U32 R15, R16, R5, RZ ;  /* 0x00000005100f7227 */ /* 0x010fc800078e00ff */
[----:B------:R-:W-:-:S04]  /*1200*/  IMAD.HI.U32 R5, R20, R5, RZ ;  /* 0x0000000514057227 */ /* 0x000fc800078e00ff */
[----:B---3--:R-:W-:-:S04]  /*1210*/  IMAD.HI.U32 R18, R13, R6, RZ ;  /* 0x000000060d127227 */ /* 0x008fc800078e00ff */
[C---:B------:R-:W-:Y:S01]  /*1220*/  IMAD.HI.U32 R22, R11.reuse, R6, RZ ;  /* 0x000000060b167227 */ /* 0x040fe200078e00ff */
[-C--:B------:R-:W-:Y:S02]  /*1230*/  @P2 SHF.R.U32.HI R13, RZ, R7.reuse, R18 ;  /* 0x00000007ff0d2219 */ /* 0x080fe40000011612 */
[-C--:B-1----:R-:W-:Y:S02]  /*1240*/  @P1 SHF.R.U32.HI R16, RZ, R12.reuse, R15 ;  /* 0x0000000cff101219 */ /* 0x082fe4000001160f */
[----:B------:R-:W-:Y:S02]  /*1250*/  SHF.R.U32.HI R5, RZ, R12, R5 ;  /* 0x0000000cff057219 */ /* 0x000fe40000011605 */
[----:B------:R-:W-:Y:S02]  /*1260*/  SHF.R.U32.HI R22, RZ, R7, R22 ;  /* 0x00000007ff167219 */ /* 0x000fe40000011616 */
[----:B------:R-:W-:Y:S01]  /*1270*/  SEL R5, R20, R5, !P1 ;  /* 0x0000000514057207 */ /* 0x000fe20004800000 */
[----:B--2---:R-:W-:Y:S01]  /*1280*/  IMAD.HI.U32 R18, R16, R2, RZ ;  /* 0x0000000210127227 */ /* 0x004fe200078e00ff */
[----:B------:R-:W-:-:S02]  /*1290*/  SEL R21, R11, R22, !P2 ;  /* 0x000000160b157207 */ /* 0x000fc40005000000 */
[----:B------:R-:W-:Y:S01]  /*12a0*/  IADD3 R7, PT, PT, -R5, RZ, RZ ;  /* 0x000000ff05077210 */ /* 0x000fe20007ffe1ff */
[----:B------:R-:W-:Y:S01]  /*12b0*/  IMAD.HI.U32 R6, R13, R2, RZ ;  /* 0x000000020d067227 */ /* 0x000fe200078e00ff */
[----:B------:R-:W-:-:S03]  /*12c0*/  @P0 SHF.R.U32.HI R16, RZ, R3, R18 ;  /* 0x00000003ff100219 */ /* 0x000fc60000011612 */
[----:B------:R-:W-:Y:S01]  /*12d0*/  IMAD R7, R4, R7, R20 ;  /* 0x0000000704077224 */ /* 0x000fe200078e0214 */
[----:B------:R-:W-:Y:S01]  /*12e0*/  @P0 SHF.R.U32.HI R13, RZ, R3, R6 ;  /* 0x00000003ff0d0219 */ /* 0x000fe20000011606 */
[----:B------:R-:W-:-:S04]  /*12f0*/  IMAD R16, R16, R9, RZ ;  /* 0x0000000910107224 */ /* 0x000fc800078e02ff */
[----:B------:R-:W-:Y:S01]  /*1300*/  IMAD R6, R13, R9, RZ ;  /* 0x000000090d067224 */ /* 0x000fe200078e02ff */
[----:B------:R-:W-:-:S04]  /*1310*/  ISETP.GE.AND P1, PT, R5, R16, PT ;  /* 0x000000100500720c */ /* 0x000fc80003f26270 */
[----:B------:R-:W-:Y:S01]  /*1320*/  ISETP.GE.OR P1, PT, R21, R6, P1 ;  /* 0x000000061500720c */ /* 0x000fe20000f26670 */
[----:B------:R-:W-:-:S05]  /*1330*/  IMAD.HI.U32 R6, R5, R2, RZ ;  /* 0x0000000205067227 */ /* 0x000fca00078e00ff */
[----:B------:R-:W-:-:S04]  /*1340*/  SHF.R.U32.HI R6, RZ, R3, R6 ;  /* 0x00000003ff067219 */ /* 0x000fc80000011606 */
[----:B------:R-:W-:-:S03]  /*1350*/  SEL R6, R5, R6, !P0 ;  /* 0x0000000605067207 */ /* 0x000fc60004000000 */
[----:B------:R-:W-:Y:S01]  /*1360*/  @!P1 IMAD.HI.U32 R12, R21, R2, RZ ;  /* 0x00000002150c9227 */ /* 0x000fe200078e00ff */
[----:B------:R-:W-:-:S04]  /*1370*/  IADD3 R2, PT, PT, -R6, RZ, RZ ;  /* 0x000000ff06027210 */ /* 0x000fc80007ffe1ff */
[----:B------:R-:W-:Y:S01]  /*1380*/  @!P1 SHF.R.U32.HI R12, RZ, R3, R12 ;  /* 0x00000003ff0c9219 */ /* 0x000fe2000001160c */
[----:B------:R-:W-:-:S03]  /*1390*/  IMAD R2, R9, R2, R5 ;  /* 0x0000000209027224 */ /* 0x000fc600078e0205 */
[----:B------:R-:W-:-:S05]  /*13a0*/  @!P1 SEL R3, R21, R12, !P0 ;  /* 0x0000000c15039207 */ /* 0x000fca0004000000 */
[--C-:B------:R-:W-:Y:S02]  /*13b0*/  @!P1 IMAD.IADD R6, R6, 0x1, -R3.reuse ;  /* 0x0000000106069824 */ /* 0x100fe400078e0a03 */
[----:B------:R-:W-:Y:S01]  /*13c0*/  @!P1 IMAD R3, R2, R13, R3 ;  /* 0x0000000d02039224 */ /* 0x000fe200078e0203 */
[----:B------:R-:W-:Y:S01]  /*13d0*/  IADD3 R2, PT, PT, -R21, RZ, RZ ;  /* 0x000000ff15027210 */ /* 0x000fe20007ffe1ff */
[----:B------:R-:W-:Y:S02]  /*13e0*/  @!P1 IMAD R5, R6, R9, R21 ;  /* 0x0000000906059224 */ /* 0x000fe400078e0215 */
[----:B------:R-:W-:Y:S02]  /*13f0*/  @!P1 IMAD.MOV.U32 R21, RZ, RZ, R3 ;  /* 0x000000ffff159224 */ /* 0x000fe400078e0003 */
[----:B------:R-:W-:Y:S02]  /*1400*/  IMAD R2, R14, R2, R11 ;  /* 0x000000020e027224 */ /* 0x000fe400078e020b */
[----:B------:R-:W-:-:S02]  /*1410*/  IMAD R20, R5, R4, R7 ;  /* 0x0000000405147224 */ /* 0x000fc400078e0207 */
[----:B------:R-:W-:Y:S02]  /*1420*/  IMAD R21, R21, R14, R2 ;  /* 0x0000000e15157224 */ /* 0x000fe400078e0202 */
.L_x_18:
[----:B------:R-:W-:Y:S05]  /*1430*/  BRA.U UP3, `(.L_x_19) ;  /* 0x0000000103407547 */ /* 0x000fea000b800000 */
[----:B------:R-:W1:Y:S08]  /*1440*/  LDC.64 R4, c[0x0][0xb10] ;  /* 0x0002c400ff047b82 */ /* 0x000e700000000a00 */
[----:B------:R-:W2:Y:S08]  /*1450*/  LDC.64 R2, c[0x0][0xb18] ;  /* 0x0002c600ff027b82 */ /* 0x000eb00000000a00 */
[----:B------:R-:W3:Y:S08]  /*1460*/  LDC R6, c[0x0][0xb20] ;  /* 0x0002c800ff067b82 */ /* 0x000ef00000000800 */
[----:B------:R-:W4:Y:S01]  /*1470*/  LDC R12, c[0x0][0xb0c] ;  /* 0x0002c300ff0c7b82 */ /* 0x000f220000000800 */
[----:B-1----:R-:W-:-:S05]  /*1480*/  IMAD.HI.U32 R4, R21, R4, RZ ;  /* 0x0000000415047227 */ /* 0x002fca00078e00ff */
[----:B------:R-:W-:Y:S01]  /*1490*/  SHF.R.U32.HI R4, RZ, R5, R4 ;  /* 0x00000005ff047219 */ /* 0x000fe20000011604 */
[----:B--2---:R-:W-:Y:S01]  /*14a0*/  IMAD.HI.U32 R3, R20, R3, RZ ;  /* 0x0000000314037227 */ /* 0x004fe200078e00ff */
[----:B------:R-:W-:-:S04]  /*14b0*/  ISETP.NE.AND P0, PT, R2, 0x1, PT ;  /* 0x000000010200780c */ /* 0x000fc80003f05270 */
[----:B---3--:R-:W-:-:S04]  /*14c0*/  SHF.R.U32.HI R3, RZ, R6, R3 ;  /* 0x00000006ff037219 */ /* 0x008fc80000011603 */
[----:B------:R-:W-:Y:S02]  /*14d0*/  SEL R3, R20, R3, !P0 ;  /* 0x0000000314037207 */ /* 0x000fe40004000000 */
[----:B----4-:R-:W-:-:S04]  /*14e0*/  ISETP.NE.AND P1, PT, R12, 0x1, PT ;  /* 0x000000010c00780c */ /* 0x010fc80003f25270 */
[----:B------:R-:W-:-:S05]  /*14f0*/  SEL R6, R21, R4, !P1 ;  /* 0x0000000415067207 */ /* 0x000fca0004800000 */
[----:B------:R-:W-:Y:S02]  /*1500*/  IMAD.IADD R4, R3, 0x1, -R6 ;  /* 0x0000000103047824 */ /* 0x000fe400078e0a06 */
[----:B------:R-:W-:Y:S02]  /*1510*/  IMAD.IADD R3, R6, 0x1, -R3 ;  /* 0x0000000106037824 */ /* 0x000fe400078e0a03 */
[----:B------:R-:W-:Y:S02]  /*1520*/  IMAD R21, R4, R12, R21 ;  /* 0x0000000c04157224 */ /* 0x000fe400078e0215 */
[----:B------:R-:W-:Y:S02]  /*1530*/  IMAD R20, R3, R2, R20 ;  /* 0x0000000203147224 */ /* 0x000fe400078e0214 */
.L_x_19:
[----:B------:R-:W-:Y:S05]  /*1540*/  BRA.U !UP1, `(.L_x_20) ;  /* 0x00000001090c7547 */ /* 0x000fea000b800000 */
[----:B------:R-:W-:Y:S01]  /*1550*/  UCGABAR_WAIT ;  /* 0x0000000000007dc7 */ /* 0x000fe20008000000 */
[----:B------:R-:W-:Y:S01]  /*1560*/  CCTL.IVALL ;  /* 0x00000000ff00798f */ /* 0x000fe20002000000 */
[----:B------:R-:W-:Y:S05]  /*1570*/  BRA `(.L_x_21) ;  /* 0x0000000000047947 */ /* 0x000fea0003800000 */
.L_x_20:
[----:B------:R-:W-:Y:S06]  /*1580*/  BAR.SYNC.DEFER_BLOCKING 0x0 ;  /* 0x0000000000007b1d */ /* 0x000fec0000010000 */
.L_x_21:
[----:B------:R-:W-:Y:S05]  /*1590*/  BRA.U UP2, `(.L_x_22) ;  /* 0x0000001102d87547 */ /* 0x000fea000b800000 */
[----:B------:R-:W1:Y:S01]  /*15a0*/  LDCU UR4, c[0x0][0x38c] ;  /* 0x00007180ff0477ac */ /* 0x000e620008000800 */
[----:B------:R-:W2:Y:S01]  /*15b0*/  LDC R9, c[0x0][0x370] ;  /* 0x0000dc00ff097b82 */ /* 0x000ea20000000800 */
[C---:B------:R-:W-:Y:S01]  /*15c0*/  IMAD.SHL.U32 R17, R11.reuse, 0x80, RZ ;  /* 0x000000800b117824 */ /* 0x040fe200078e00ff */
[----:B------:R-:W-:Y:S01]  /*15d0*/  PLOP3.LUT P1, PT, PT, PT, UP5, 0x80, 0x8 ;  /* 0x000000000008781c */ /* 0x000fe20003f2f058 */
[----:B------:R-:W-:Y:S01]  /*15e0*/  UISETP.NE.AND UP1, UPT, UR10, URZ, UPT ;  /* 0x000000ff0a00728c */ /* 0x000fe2000bf25270 */
[----:B------:R-:W-:Y:S01]  /*15f0*/  ISETP.NE.AND P4, PT, R10, RZ, P5 ;  /* 0x000000ff0a00720c */ /* 0x000fe20002f85270 */
[----:B------:R-:W-:Y:S01]  /*1600*/  IMAD.SHL.U32 R16, R11, 0x40, RZ ;  /* 0x000000400b107824 */ /* 0x000fe200078e00ff */
[----:B------:R-:W-:Y:S01]  /*1610*/  PLOP3.LUT P1, PT, P1, PT, PT, 0x8, 0x80 ;  /* 0x000000000080781c */ /* 0x000fe20000f2e170 */
[----:B------:R-:W-:Y:S01]  /*1620*/  IMAD.MOV.U32 R15, RZ, RZ, 0x1 ;  /* 0x00000001ff0f7424 */ /* 0x000fe200078e00ff */
[----:B------:R-:W3:Y:S01]  /*1630*/  LDC R0, c[0x0][0x374] ;  /* 0x0000dd00ff007b82 */ /* 0x000ee20000000800 */
[----:B------:R-:W-:Y:S01]  /*1640*/  IMAD.MOV.U32 R14, RZ, RZ, RZ ;  /* 0x000000ffff0e7224 */ /* 0x000fe200078e00ff */
[----:B------:R-:W-:Y:S01]  /*1650*/  CS2R R12, SRZ ;  /* 0x00000000000c7805 */ /* 0x000fe2000001ff00 */
[----:B------:R-:W-:Y:S01]  /*1660*/  IMAD.MOV.U32 R10, RZ, RZ, 0x1 ;  /* 0x00000001ff0a7424 */ /* 0x000fe200078e00ff */
[----:B------:R-:W-:Y:S01]  /*1670*/  LOP3.LUT R17, R17, 0x80, RZ, 0xc0, !PT ;  /* 0x0000008011117812 */ /* 0x000fe200078ec0ff */
[----:B------:R-:W4:Y:S01]  /*1680*/  LDCU.64 UR14, c[0x0][0x348] ;  /* 0x00006900ff0e77ac */ /* 0x000f220008000a00 */
[----:B-1----:R-:W-:-:S02]  /*1690*/  UIADD3 UR5, UPT, UPT, UR4, 0x1f, URZ ;  /* 0x0000001f04057890 */ /* 0x002fc4000fffe0ff */
[----:B------:R-:W-:Y:S02]  /*16a0*/  USEL UR22, UR6, 0x2, UP1 ;  /* 0x0000000206167887 */ /* 0x000fe40008800000 */
[----:B------:R-:W-:Y:S01]  /*16b0*/  USHF.R.S32.HI UR7, URZ, 0x1f, UR5 ;  /* 0x0000001fff077899 */ /* 0x000fe20008011405 */
[----:B------:R-:W-:-:S03]  /*16c0*/  UMOV UR23, URZ ;  /* 0x000000ff00177c82 */ /* 0x000fc60008000000 */
[----:B------:R-:W-:Y:S02]  /*16d0*/  ULEA.HI UR7, UR7, UR5, URZ, 0x5 ;  /* 0x0000000507077291 */ /* 0x000fe4000f8f28ff */
[----:B------:R-:W-:Y:S02]  /*16e0*/  UIADD3 UR5, UPT, UPT, UR4, -0x1, URZ ;  /* 0xffffffff04057890 */ /* 0x000fe4000fffe0ff */
[----:B------:R-:W-:Y:S02]  /*16f0*/  USHF.R.S32.HI UR7, URZ, 0x5, UR7 ;  /* 0x00000005ff077899 */ /* 0x000fe40008011407 */
[----:B------:R-:W-:Y:S02]  /*1700*/  UISETP.GE.U32.AND UP2, UPT, UR5, -0x3f, UPT ;  /* 0xffffffc10500788c */ /* 0x000fe4000bf46070 */
[----:B------:R-:W-:Y:S02]  /*1710*/  UISETP.LT.U32.AND UP0, UPT, UR7, 0x5, UPT ;  /* 0x000000050700788c */ /* 0x000fe4000bf01070 */
[----:B------:R-:W-:-:S02]  /*1720*/  UIADD3 UR4, UPT, UPT, UR4, 0x3e, URZ ;  /* 0x0000003e04047890 */ /* 0x000fc4000fffe0ff */
[----:B------:R-:W-:-:S04]  /*1730*/  USEL UR5, UR7, 0x5, UP0 ;  /* 0x0000000507057887 */ /* 0x000fc80008000000 */
[----:B------:R-:W-:Y:S02]  /*1740*/  UIADD3 UR21, UPT, UPT, UR5, -0x1, URZ ;  /* 0xffffffff05157890 */ /* 0x000fe4000fffe0ff */
[----:B------:R-:W-:Y:S02]  /*1750*/  @UP2 UIADD3 UR21, UPT, UPT, UR5, URZ, URZ ;  /* 0x000000ff05152290 */ /* 0x000fe4000fffe0ff */
[----:B------:R-:W-:Y:S02]  /*1760*/  UIADD3 UR24, UPT, UPT, UR7, -UR5, URZ ;  /* 0x8000000507187290 */ /* 0x000fe4000fffe0ff */
[----:B------:R-:W-:Y:S02]  /*1770*/  UIADD3 UR13, UPT, UPT, UR21, 0x1, URZ ;  /* 0x00000001150d7890 */ /* 0x000fe4000fffe0ff */
[----:B--2-4-:R-:W-:-:S12]  /*1780*/  UIADD3 UR21, UPT, UPT, -UR21, URZ, URZ ;  /* 0x000000ff15157290 */ /* 0x014fd8000fffe1ff */
.L_x_42:
[----:B------:R-:W-:Y:S01]  /*1790*/  UISETP.NE.AND UP0, UPT, UR37, URZ, UPT ;  /* 0x000000ff2500728c */ /* 0x000fe2000bf05270 */
[----:B------:R-:W1:Y:S08]  /*17a0*/  S2UR UR37, SR_CgaCtaId ;  /* 0x00000000002579c3 */ /* 0x000e700000008800 */
[----:B------:R-:W-:Y:S05]  /*17b0*/  BRA.U UP0, `(.L_x_23) ;  /* 0x0000000100347547 */ /* 0x000fea000b800000 */
[----:B------:R-:W2:Y:S01]  /*17c0*/  S2R R2, SR_CgaCtaId ;  /* 0x0000000000027919 */ /* 0x000ea20000008800 */
[----:B------:R-:W-:-:S04]  /*17d0*/  MOV R3, 0x400 ;  /* 0x0000040000037802 */ /* 0x000fc80000000f00 */
[----:B--2---:R-:W-:Y:S02]  /*17e0*/  LEA R3, R2, R3, 0x18 ;  /* 0x0000000302037211 */ /* 0x004fe400078ec0ff */
[----:B------:R-:W-:-:S03]  /*17f0*/  SHF.L.U32 R2, R10, 0x1f, RZ ;  /* 0x0000001f0a027819 */ /* 0x000fc600000006ff */
[----:B------:R-:W-:-:S04]  /*1800*/  IMAD R3, R12, 0x8, R3 ;  /* 0x000000080c037824 */ /* 0x000fc800078e0203 */
[----:B------:R-:W2:Y:S02]  /*1810*/  SYNCS.PHASECHK.TRANS64.TRYWAIT P0, [R3+URZ+0x110], R2 ;  /* 0x00011002030075a7 */ /* 0x000ea400080011ff */
[----:B--2---:R-:W-:Y:S05]  /*1820*/  @!P0 BRA `(.L_x_24) ;  /* 0x0000008000588947 */ /* 0x004fea0003800000 */
.L_x_144:
[----:B------:R-:W-:Y:S01]  /*1830*/  VIADD R12, R12, 0x1 ;  /* 0x000000010c0c7836 */ /* 0x000fe20000000000 */
[----:B------:R2:W-:Y:S04]  /*1840*/  SYNCS.ARRIVE.TRANS64.A1T0 RZ, [R3+URZ+0x100], RZ ;  /* 0x000100ff03ff79a7 */ /* 0x0005e800081000ff */
[----:B------:R-:W-:-:S04]  /*1850*/  ISETP.NE.AND P0, PT, R12, 0x2, PT ;  /* 0x000000020c00780c */ /* 0x000fc80003f05270 */
[----:B------:R-:W-:Y:S02]  /*1860*/  SEL R12, R12, RZ, P0 ;  /* 0x000000ff0c0c7207 */ /* 0x000fe40000000000 */
[----:B--2---:R-:W-:-:S04]  /*1870*/  SEL R3, RZ, 0x1, P0 ;  /* 0x00000001ff037807 */ /* 0x004fc80000000000 */
[----:B------:R-:W-:-:S07]  /*1880*/  LOP3.LUT R10, R10, R3, RZ, 0x3c, !PT ;  /* 0x000000030a0a7212 */ /* 0x000fce00078e3cff */
.L_x_23:
[----:B------:R-:W-:Y:S01]  /*1890*/  UMOV UR6, 0x400 ;  /* 0x0000040000067882 */ /* 0x000fe20000000000 */
[----:B------:R-:W-:Y:S01]  /*18a0*/  LEA.HI R3, R21, R21, RZ, 0x1 ;  /* 0x0000001515037211 */ /* 0x000fe200078f08ff */
[----:B-1----:R-:W-:Y:S01]  /*18b0*/  ULEA UR6, UR37, UR6, 0x18 ;  /* 0x0000000625067291 */ /* 0x002fe2000f8ec0ff */
[----:B------:R-:W-:Y:S01]  /*18c0*/  SHF.L.U32 R2, R15, 0x1f, RZ ;  /* 0x0000001f0f027819 */ /* 0x000fe200000006ff */
[----:B------:R-:W-:Y:S01]  /*18d0*/  UISETP.GE.U32.AND UP0, UPT, UR4, 0x3f, UPT ;  /* 0x0000003f0400788c */ /* 0x000fe2000bf06070 */
[----:B------:R-:W-:Y:S01]  /*18e0*/  R2UR UR35, R16 ;  /* 0x00000000102372ca */ /* 0x000fe200000e0000 */
[----:B------:R-:W-:Y:S01]  /*18f0*/  ULEA UR8, UR23, UR6, 0x3 ;  /* 0x0000000617087291 */ /* 0x000fe2000f8e18ff */
[----:B------:R-:W-:Y:S01]  /*1900*/  IMAD.SHL.U32 R3, R3, 0x40, RZ ;  /* 0x0000004003037824 */ /* 0x000fe200078e00ff */
[----:B------:R-:W-:Y:S01]  /*1910*/  R2UR UR11, R17 ;  /* 0x00000000110b72ca */ /* 0x000fe200000e0000 */
[----:B------:R-:W-:-:S03]  /*1920*/  UMOV UR25, URZ ;  /* 0x000000ff00197c82 */ /* 0x000fc60008000000 */
[----:B------:R-:W-:-:S03]  /*1930*/  LOP3.LUT R3, R3, 0xffffff80, RZ, 0xc0, !PT ;  /* 0xffffff8003037812 */ /* 0x000fc600078ec0ff */
[----:B------:R1:W2:Y:S01]  /*1940*/  SYNCS.PHASECHK.TRANS64.TRYWAIT P0, [UR8+0x28], R2 ;  /* 0x00002802ff0075a7 */ /* 0x0002a20008001108 */
[----:B------:R-:W-:Y:S02]  /*1950*/  R2UR UR9, R3 ;  /* 0x00000000030972ca */ /* 0x000fe400000e0000 */
[----:B------:R-:W-:-:S11]  /*1960*/  R2UR UR8, R20 ;  /* 0x00000000140872ca */ /* 0x000fd600000e0000 */
[----:B------:R-:W-:Y:S02]  /*1970*/  ULOP3.LUT UR35, UR9, 0x40, UR35, 0xf8, !UPT ;  /* 0x0000004009237892 */ /* 0x000fe4000f8ef823 */
[----:B------:R-:W-:Y:S01]  /*1980*/  ULEA UR11, UR8, UR11, 0x8 ;  /* 0x0000000b080b7291 */ /* 0x000fe2000f8e40ff */
[----:B------:R-:W-:Y:S11]  /*1990*/  BRA.U !UP0, `(.L_x_25) ;  /* 0x0000000108c07547 */ /* 0x000ff6000b800000 */
[----:B------:R-:W-:Y:S01]  /*19a0*/  UMOV UR16, UR21 ;  /* 0x0000001500107c82 */ /* 0x000fe20008000000 */
[----:B------:R-:W-:Y:S01]  /*19b0*/  UMOV UR17, UR23 ;  /* 0x0000001700117c82 */ /* 0x000fe20008000000 */
[----:B------:R-:W-:-:S05]  /*19c0*/  UMOV UR34, URZ ;  /* 0x000000ff00227c82 */ /* 0x000fca0008000000 */
.L_x_31:
[----:B------:R-:W-:Y:S01]  /*19d0*/  ULEA UR33, UR17, UR6, 0x3 ;  /* 0x0000000611217291 */ /* 0x000fe2000f8e18ff */
[----:B------:R-:W-:Y:S01]  /*19e0*/  @P5 MOV R3, 0x3000 ;  /* 0x0000300000035802 */ /* 0x000fe20000000f00 */
[----:B-12-4-:R-:W-:Y:S10]  /*19f0*/  @P0 BRA `(.L_x_26) ;  /* 0x00000000000c0947 */ /* 0x016ff40003800000 */
[----:B------:R-:W-:-:S04]  /*1a00*/  SHF.L.U32 R5, R15, 0x1f, RZ ;  /* 0x0000001f0f057819 */ /* 0x000fc800000006ff */
[----:B------:R-:W2:Y:S02]  /*1a10*/  SYNCS.PHASECHK.TRANS64.TRYWAIT P0, [UR33+0x28], R5 ;  /* 0x00002805ff0075a7 */ /* 0x000ea40008001121 */
[----:B--2---:R-:W-:Y:S05]  /*1a20*/  @!P0 BRA `(.L_x_27) ;  /* 0x0000007c00ec8947 */ /* 0x004fea0003800000 */
.L_x_26:
[----:B------:R2:W-:Y:S01]  /*1a30*/  @P5 SYNCS.ARRIVE.TRANS64 RZ, [UR33], R3 ;  /* 0x00000003ffff59a7 */ /* 0x0005e20008000021 */
[----:B------:R-:W-:Y:S02]  /*1a40*/  ULOP3.LUT UR8, UR22, 0x2, URZ, 0xfc, !UPT ;  /* 0x0000000216087892 */ /* 0x000fe4000f8efcff */
[----:B------:R-:W-:Y:S02]  /*1a50*/  UIADD3 UR16, UPT, UPT, UR16, 0x1, URZ ;  /* 0x0000000110107890 */ /* 0x000fe4000fffe0ff */
[----:B------:R-:W-:Y:S02]  /*1a60*/  UISETP.NE.AND UP0, UPT, UR8, 0x2, UPT ;  /* 0x000000020800788c */ /* 0x000fe4000bf05270 */
[----:B------:R-:W-:-:S07]  /*1a70*/  UISETP.NE.AND UP2, UPT, UR16, 0x1, UPT ;  /* 0x000000011000788c */ /* 0x000fce000bf45270 */
[----:B------:R-:W-:Y:S05]  /*1a80*/  BRA.U UP0, `(.L_x_28) ;  /* 0x0000000100047547 */ /* 0x000fea000b800000 */
[----:B------:R-:W-:Y:S05]  /*1a90*/  BPT.TRAP 0x1 ;  /* 0x000000040000795c */ /* 0x000fea0000300000 */
.L_x_28:
[----:B------:R-:W-:Y:S04]  /*1aa0*/  BSSY.RECONVERGENT B0, `(.L_x_29) ;  /* 0x0000003000007945 */ /* 0x000fe80003800200 */
[----:B------:R-:W-:Y:S05]  /*1ab0*/  @!P4 BRA `(.L_x_30) ;  /* 0x000000000004c947 */ /* 0x000fea0003800000 */
[----:B------:R-:W-:Y:S05]  /*1ac0*/  BPT.TRAP 0x1 ;  /* 0x000000040000795c */ /* 0x000fea0000300000 */
.L_x_30:
[----:B------:R-:W-:Y:S05]  /*1ad0*/  BSYNC.RECONVERGENT B0 ;  /* 0x0000000000007941 */ /* 0x000fea0003800200 */
.L_x_29:
[----:B------:R-:W-:Y:S02]  /*1ae0*/  UIADD3 UR23, UPT, UPT, UR17, 0x1, URZ ;  /* 0x0000000111177890 */ /* 0x000fe4000fffe0ff */
[----:B------:R-:W-:Y:S02]  /*1af0*/  ULEA UR32, UR17, UR6, 0xb ;  /* 0x0000000611207291 */ /* 0x000fe4000f8e58ff */
[----:B------:R-:W-:Y:S02]  /*1b00*/  UISETP.NE.AND UP0, UPT, UR23, 0x5, UPT ;  /* 0x000000051700788c */ /* 0x000fe4000bf05270 */
[----:B------:R-:W-:Y:S02]  /*1b10*/  UIADD3 UR28, UP1, UPT, UR14, 0x80, URZ ;  /* 0x000000800e1c7890 */ /* 0x000fe4000ff3e0ff */
[----:B------:R-:W-:Y:S02]  /*1b20*/  USEL UR9, URZ, 0x1, UP0 ;  /* 0x00000001ff097887 */ /* 0x000fe40008000000 */
[----:B------:R-:W-:-:S02]  /*1b30*/  USEL UR23, UR23, URZ, UP0 ;  /* 0x000000ff17177287 */ /* 0x000fc40008000000 */
[----:B------:R-:W-:Y:S02]  /*1b40*/  UIADD3 UR26, UP0, UPT, UR14, 0x180, URZ ;  /* 0x000001800e1a7890 */ /* 0x000fe4000ff1e0ff */
[----:B------:R-:W-:Y:S01]  /*1b50*/  ULEA UR8, UR23, UR6, 0x3 ;  /* 0x0000000617087291 */ /* 0x000fe2000f8e18ff */
[----:B------:R-:W-:Y:S01]  /*1b60*/  LOP3.LUT R15, R15, UR9, RZ, 0x3c, !PT ;  /* 0x000000090f0f7c12 */ /* 0x000fe2000f8e3cff */
[----:B------:R-:W-:Y:S02]  /*1b70*/  ULOP3.LUT UR33, UR33, 0xfefffff8, URZ, 0xc0, !UPT ;  /* 0xfefffff821217892 */ /* 0x000fe4000f8ec0ff */
[----:B------:R-:W-:Y:S01]  /*1b80*/  UIADD3.X UR29, UPT, UPT, URZ, UR15, URZ, UP1, !UPT ;  /* 0x0000000fff1d7290 */ /* 0x000fe20008ffe4ff */
[----:B-1----:R-:W-:Y:S01]  /*1b90*/  SHF.L.U32 R2, R15, 0x1f, RZ ;  /* 0x0000001f0f027819 */ /* 0x002fe200000006ff */
[----:B------:R-:W-:Y:S02]  /*1ba0*/  UIADD3 UR32, UPT, UPT, UR32, 0x6300, URZ ;  /* 0x0000630020207890 */ /* 0x000fe4000fffe0ff */
[----:B------:R-:W-:Y:S01]  /*1bb0*/  UIADD3.X UR27, UPT, UPT, URZ, UR15, URZ, UP0, !UPT ;  /* 0x0000000fff1b7290 */ /* 0x000fe200087fe4ff */
[----:B------:R4:W1:Y:S01]  /*1bc0*/  SYNCS.PHASECHK.TRANS64.TRYWAIT P0, [UR8+0x28], R2 ;  /* 0x00002802ff0075a7 */ /* 0x0008620008001108 */
[----:B------:R-:W-:Y:S01]  /*1bd0*/  ULEA UR8, UR17, UR6, 0xc ;  /* 0x0000000611087291 */ /* 0x000fe2000f8e60ff */
[----:B------:R-:W-:Y:S01]  /*1be0*/  UMOV UR18, 0x0 ;  /* 0x0000000000127882 */ /* 0x000fe20000000000 */
[----:B------:R-:W-:-:S02]  /*1bf0*/  UMOV UR19, 0x10000000 ;  /* 0x1000000000137882 */ /* 0x000fc40000000000 */
[----:B------:R-:W-:Y:S01]  /*1c00*/  UIADD3 UR8, UPT, UPT, UR8, 0x8b00, URZ ;  /* 0x00008b0008087890 */ /* 0x000fe2000fffe0ff */
[----:B------:R2:W-:Y:S01]  /*1c10*/  UTMALDG.3D.2CTA [UR32], [UR28], desc[UR18] ;  /* 0x000012201c0075b4 */ /* 0x0005e20008211000 */
[----:B------:R-:W-:Y:S01]  /*1c20*/  UMOV UR10, UR34 ;  /* 0x00000022000a7c82 */ /* 0x000fe20008000000 */
[----:B------:R-:W-:Y:S01]  /*1c30*/  UMOV UR12, UR36 ;  /* 0x00000024000c7c82 */ /* 0x000fe20008000000 */
[----:B------:R-:W-:Y:S01]  /*1c40*/  UMOV UR9, UR33 ;  /* 0x0000002100097c82 */ /* 0x000fe20008000000 */
[----:B------:R-:W-:Y:S01]  /*1c50*/  UMOV UR25, UR13 ;  /* 0x0000000d00197c82 */ /* 0x000fe20008000000 */
[----:B------:R-:W-:-:S03]  /*1c60*/  UMOV UR17, UR23 ;  /* 0x0000001700117c82 */ /* 0x000fc60008000000 */
[----:B------:R4:W-:Y:S01]  /*1c70*/  UTMALDG.3D.2CTA [UR8], [UR26], desc[UR18] ;  /* 0x000012081a0075b4 */ /* 0x0009e20008211000 */
[----:B--2---:R-:W-:Y:S01]  /*1c80*/  UIADD3 UR34, UPT, UPT, UR34, 0x20, URZ ;  /* 0x0000002022227890 */ /* 0x004fe2000fffe0ff */
[----:B------:R-:W-:Y:S11]  /*1c90*/  BRA.U UP2, `(.L_x_31) ;  /* 0xfffffffd024c7547 */ /* 0x000ff6000b83ffff */
.L_x_25:
[----:B----4-:R-:W-:Y:S01]  /*1ca0*/  ULEA UR8, UR23, UR6, 0x3 ;  /* 0x0000000617087291 */ /* 0x010fe2000f8e18ff */
[----:B-1----:R-:W-:Y:S01]  /*1cb0*/  SHF.L.U32 R2, R15, 0x1f, RZ ;  /* 0x0000001f0f027819 */ /* 0x002fe200000006ff */
[----:B------:R-:W-:Y:S01]  /*1cc0*/  @!P1 SYNCS.ARRIVE.TRANS64.A1T0 RZ, [UR6+0x98], RZ ;  /* 0x000098ffffff99a7 */ /* 0x000fe20008100006 */
[----:B------:R-:W-:-:S06]  /*1cd0*/  UISETP.GT.AND UP0, UPT, UR7, UR5, UPT ;  /* 0x000000050700728c */ /* 0x000fcc000bf04270 */
[----:B--2---:R1:W2:Y:S03]  /*1ce0*/  SYNCS.PHASECHK.TRANS64.TRYWAIT P0, [UR8+0x28], R2 ;  /* 0x00002802ff0075a7 */ /* 0x0042a60008001108 */
[----:B------:R-:W-:Y:S05]  /*1cf0*/  BRA.U !UP0, `(.L_x_32) ;  /* 0x0000000108c07547 */ /* 0x000fea000b800000 */
[----:B------:R-:W-:Y:S01]  /*1d00*/  UIADD3 UR26, UPT, UPT, UR24, UR25, URZ ;  /* 0x00000019181a7290 */ /* 0x000fe2000fffe0ff */
[----:B------:R-:W-:-:S11]  /*1d10*/  UMOV UR27, UR23 ;  /* 0x00000017001b7c82 */ /* 0x000fd60008000000 */
.L_x_38:
[----:B------:R-:W-:Y:S01]  /*1d20*/  ULEA UR17, UR27, UR6, 0x3 ;  /* 0x000000061b117291 */ /* 0x000fe2000f8e18ff */
[----:B--2---:R-:W-:Y:S01]  /*1d30*/  @P5 MOV R3, 0x3000 ;  /* 0x0000300000035802 */ /* 0x004fe20000000f00 */
[----:B-12---:R-:W-:Y:S10]  /*1d40*/  @P0 BRA `(.L_x_33) ;  /* 0x00000000000c0947 */ /* 0x006ff40003800000 */
[----:B------:R-:W-:-:S04]  /*1d50*/  SHF.L.U32 R5, R15, 0x1f, RZ ;  /* 0x0000001f0f057819 */ /* 0x000fc800000006ff */
[----:B------:R-:W2:Y:S02]  /*1d60*/  SYNCS.PHASECHK.TRANS64.TRYWAIT P0, [UR17+0x28], R5 ;  /* 0x00002805ff0075a7 */ /* 0x000ea40008001111 */
[----:B--2---:R-:W-:Y:S05]  /*1d70*/  @!P0 BRA `(.L_x_34) ;  /* 0x0000007c00308947 */ /* 0x004fea0003800000 */
.L_x_33:
[----:B------:R2:W-:Y:S01]  /*1d80*/  @P5 SYNCS.ARRIVE.TRANS64 RZ, [UR17], R3 ;  /* 0x00000003ffff59a7 */ /* 0x0005e20008000011 */
[----:B------:R-:W-:-:S04]  /*1d90*/  ULOP3.LUT UR8, UR22, 0x2, URZ, 0xfc, !UPT ;  /* 0x0000000216087892 */ /* 0x000fc8000f8efcff */
[----:B------:R-:W-:-:S09]  /*1da0*/  UISETP.NE.AND UP0, UPT, UR8, 0x2, UPT ;  /* 0x000000020800788c */ /* 0x000fd2000bf05270 */
[----:B------:R-:W-:Y:S05]  /*1db0*/  BRA.U UP0, `(.L_x_35) ;  /* 0x0000000100047547 */ /* 0x000fea000b800000 */
[----:B------:R-:W-:Y:S05]  /*1dc0*/  BPT.TRAP 0x1 ;  /* 0x000000040000795c */ /* 0x000fea0000300000 */
.L_x_35:
[----:B------:R-:W-:Y:S04]  /*1dd0*/  BSSY.RECONVERGENT B0, `(.L_x_36) ;  /* 0x0000003000007945 */ /* 0x000fe80003800200 */
[----:B------:R-:W-:Y:S05]  /*1de0*/  @!P4 BRA `(.L_x_37) ;  /* 0x000000000004c947 */ /* 0x000fea0003800000 */
[----:B------:R-:W-:Y:S05]  /*1df0*/  BPT.TRAP 0x1 ;  /* 0x000000040000795c */ /* 0x000fea0000300000 */
.L_x_37:
[----:B------:R-:W-:Y:S05]  /*1e00*/  BSYNC.RECONVERGENT B0 ;  /* 0x0000000000007941 */ /* 0x000fea0003800200 */
.L_x_36:
        /* <DEDUP_REMOVED lines=9> */
[----:B------:R-:W-:Y:S02]  /*1ea0*/  USHF.L.U32 UR18, UR25, 0x5, URZ ;  /* 0x0000000519127899 */ /* 0x000fe400080006ff */
[----:B------:R-:W-:Y:S01]  /*1eb0*/  ULOP3.LUT UR17, UR17, 0xfefffff8, URZ, 0xc0, !UPT ;  /* 0xfefffff811117892 */ /* 0x000fe2000f8ec0ff */
[----:B-1----:R-:W-:Y:S01]  /*1ec0*/  SHF.L.U32 R2, R15, 0x1f, RZ ;  /* 0x0000001f0f027819 */ /* 0x002fe200000006ff */
[----:B------:R-:W-:Y:S02]  /*1ed0*/  UIADD3 UR16, UPT, UPT, UR16, 0x6300, URZ ;  /* 0x0000630010107890 */ /* 0x000fe4000fffe0ff */
[----:B------:R-:W-:Y:S01]  /*1ee0*/  UIADD3.X UR33, UPT, UPT, URZ, UR15, URZ, UP1, !UPT ;  /* 0x0000000fff217290 */ /* 0x000fe20008ffe4ff */
[----:B------:R4:W1:Y:S01]  /*1ef0*/  SYNCS.PHASECHK.TRANS64.TRYWAIT P0, [UR8+0x28], R2 ;  /* 0x00002802ff0075a7 */ /* 0x0008620008001108 */
[----:B------:R-:W-:-:S02]  /*1f00*/  ULEA UR8, UR27, UR6, 0xc ;  /* 0x000000061b087291 */ /* 0x000fc4000f8e60ff */
[----:B------:R-:W-:Y:S02]  /*1f10*/  UIADD3.X UR31, UPT, UPT, URZ, UR15, URZ, UP0, !UPT ;  /* 0x0000000fff1f7290 */ /* 0x000fe400087fe4ff */
[----:B------:R-:W-:Y:S01]  /*1f20*/  UIADD3 UR8, UPT, UPT, UR8, 0x8b00, URZ ;  /* 0x00008b0008087890 */ /* 0x000fe2000fffe0ff */
[----:B------:R-:W-:Y:S01]  /*1f30*/  UMOV UR28, 0x0 ;  /* 0x00000000001c7882 */ /* 0x000fe20000000000 */
[----:B------:R-:W-:Y:S01]  /*1f40*/  UMOV UR29, 0x10000000 ;  /* 0x10000000001d7882 */ /* 0x000fe20000000000 */
[----:B------:R-:W-:Y:S01]  /*1f50*/  UMOV UR19, UR35 ;  /* 0x0000002300137c82 */ /* 0x000fe20008000000 */
[----:B------:R-:W-:Y:S01]  /*1f60*/  UMOV UR20, UR36 ;  /* 0x0000002400147c82 */ /* 0x000fe20008000000 */
[----:B------:R-:W-:Y:S01]  /*1f70*/  UMOV UR12, UR36 ;  /* 0x00000024000c7c82 */ /* 0x000fe20008000000 */
[----:B------:R-:W-:Y:S01]  /*1f80*/  UMOV UR9, UR17 ;  /* 0x0000001100097c82 */ /* 0x000fe20008000000 */
[----:B------:R-:W-:Y:S01]  /*1f90*/  UMOV UR10, UR18 ;  /* 0x00000012000a7c82 */ /* 0x000fe20008000000 */
[----:B------:R4:W-:Y:S01]  /*1fa0*/  UTMALDG.3D.2CTA [UR16], [UR32], desc[UR28] ;  /* 0x00001c10200075b4 */ /* 0x0009e20008211000 */
[----:B------:R-:W-:Y:S01]  /*1fb0*/  UIADD3 UR25, UPT, UPT, UR25, 0x1, URZ ;  /* 0x0000000119197890 */ /* 0x000fe2000fffe0ff */
[----:B------:R-:W-:-:S03]  /*1fc0*/  UMOV UR27, UR23 ;  /* 0x00000017001b7c82 */ /* 0x000fc60008000000 */
[----:B------:R-:W-:Y:S01]  /*1fd0*/  UISETP.NE.AND UP0, UPT, UR25, UR26, UPT ;  /* 0x0000001a1900728c */ /* 0x000fe2000bf05270 */
[----:B------:R4:W-:Y:S08]  /*1fe0*/  UTMALDG.3D.2CTA [UR8], [UR30], desc[UR28] ;  /* 0x00001c081e0075b4 */ /* 0x0009f00008211000 */
[----:B----4-:R-:W-:Y:S05]  /*1ff0*/  BRA.U UP0, `(.L_x_38) ;  /* 0xfffffffd00487547 */ /* 0x010fea000b83ffff */
.L_x_32:
[C---:B-1----:R-:W-:Y:S01]  /*2000*/  LEA R2, R14.reuse, UR6, 0x3 ;  /* 0x000000060e027c11 */ /* 0x042fe2000f8e18ff */
[----:B------:R-:W-:Y:S01]  /*2010*/  NOP ;  /* 0x0000000000007918 */ /* 0x000fe20000000000 */
[----:B--2---:R-:W-:Y:S02]  /*2020*/  SHF.L.U32 R3, R13, 0x1f, RZ ;  /* 0x0000001f0d037819 */ /* 0x004fe400000006ff */
[----:B------:R-:W-:Y:S02]  /*2030*/  LEA R4, R14, UR6, 0x4 ;  /* 0x000000060e047c11 */ /* 0x000fe4000f8e20ff */
[----:B------:R-:W1:Y:S02]  /*2040*/  SYNCS.PHASECHK.TRANS64.TRYWAIT P0, [R2+URZ+0xa0], R3 ;  /* 0x0000a003020075a7 */ /* 0x000e6400080011ff */
[----:B-1----:R-:W-:Y:S05]  /*2050*/  @!P0 BRA `(.L_x_39) ;  /* 0x0000007800908947 */ /* 0x002fea0003800000 */
.L_x_147:
[----:B------:R-:W2:Y:S01]  /*2060*/  LDS.128 R4, [R4+0x130] ;  /* 0x0001300004047984 */ /* 0x000ea20000000c00 */
[----:B------:R-:W-:Y:S01]  /*2070*/  ISETP.GE.AND P0, PT, R40, 0x1, PT ;  /* 0x000000012800780c */ /* 0x000fe20003f06270 */
[----:B-1----:R-:W-:Y:S01]  /*2080*/  VIADD R2, R2, 0xb0 ;  /* 0x000000b002027836 */ /* 0x002fe20000000000 */
[----:B------:R-:W-:Y:S01]  /*2090*/  @!PT LDS RZ, [RZ] ;  /* 0x00000000fffff984 */ /* 0x000fe20000000800 */
[----:B------:R-:W-:Y:S01]  /*20a0*/  @!PT LDS RZ, [RZ] ;  /* 0x00000000fffff984 */ /* 0x000fe20000000800 */
[----:B------:R-:W-:Y:S01]  /*20b0*/  @!PT LDS RZ, [RZ] ;  /* 0x00000000fffff984 */ /* 0x000fe20000000800 */
[----:B------:R-:W-:Y:S01]  /*20c0*/  @!PT LDS RZ, [RZ] ;  /* 0x00000000fffff984 */ /* 0x000fe20000000800 */
[----:B------:R1:W-:Y:S06]  /*20d0*/  MEMBAR.ALL.CTA ;  /* 0x0000000000007992 */ /* 0x0003ec0000008000 */
[----:B-1----:R-:W1:Y:S01]  /*20e0*/  FENCE.VIEW.ASYNC.S ;  /* 0x00000000000073c6 */ /* 0x002e620000000000 */
[----:B------:R-:W-:-:S04]  /*20f0*/  PRMT R2, RZ, 0x654, R2 ;  /* 0x00000654ff027816 */ /* 0x000fc80000000002 */
[----:B-1----:R1:W-:Y:S01]  /*2100*/  SYNCS.ARRIVE.TRANS64.RED.A1T0 RZ, [R2+URZ], RZ ;  /* 0x000000ff02ff79a7 */ /* 0x0023e200081004ff */
[----:B--2---:R-:W-:-:S13]  /*2110*/  LOP3.LUT P2, RZ, R6, 0x1, RZ, 0xc0, !PT ;  /* 0x0000000106ff7812 */ /* 0x004fda000784c0ff */
[----:B------:R-:W-:Y:S01]  /*2120*/  @P2 SHF.R.U32.HI R3, RZ, 0x10, R5 ;  /* 0x00000010ff032819 */ /* 0x000fe20000011605 */
[----:B------:R-:W-:Y:S01]  /*2130*/  VOTEU.ANY UP0, P2 ;  /* 0x0000000000ff7886 */ /* 0x000fe20001000100 */
[----:B------:R-:W-:Y:S02]  /*2140*/  @P2 MOV R11, R4 ;  /* 0x00000004000b2202 */ /* 0x000fe40000000f00 */
[----:B------:R-:W-:Y:S02]  /*2150*/  @P2 R2UR.BROADCAST UR8, R3 ;  /* 0x00000000030822ca */ /* 0x000fe400008e0000 */
[----:B------:R-:W-:-:S11]  /*2160*/  @P2 LOP3.LUT R8, R5, 0xffff, RZ, 0xc0, !PT ;  /* 0x0000ffff05082812 */ /* 0x000fd600078ec0ff */
[----:B------:R-:W-:Y:S01]  /*2170*/  @UP0 UMOV UR36, UR8 ;  /* 0x0000000800240c82 */ /* 0x000fe20008000000 */
[----:B-1----:R-:W-:Y:S05]  /*2180*/  @!P0 BRA `(.L_x_40) ;  /* 0x0000000000b88947 */ /* 0x002fea0003800000 */
[----:B------:R-:W3:Y:S01]  /*2190*/  LDC.64 R4, c[0x0][0xb18] ;  /* 0x0002c600ff047b82 */ /* 0x000ee20000000a00 */
[----:B------:R-:W-:-:S07]  /*21a0*/  ISETP.NE.AND P3, PT, R40, 0x1, PT ;  /* 0x000000012800780c */ /* 0x000fce0003f65270 */
[----:B------:R-:W1:Y:S08]  /*21b0*/  LDC.64 R6, c[0x0][0xb10] ;  /* 0x0002c400ff067b82 */ /* 0x000e700000000a00 */
[----:B------:R-:W2:Y:S08]  /*21c0*/  LDC R18, c[0x0][0xb20] ;  /* 0x0002c800ff127b82 */ /* 0x000eb00000000800 */
[----:B------:R-:W4:Y:S01]  /*21d0*/  LDC R20, c[0x0][0xb0c] ;  /* 0x0002c300ff147b82 */ /* 0x000f220000000800 */
[----:B---3--:R-:W-:Y:S01]  /*21e0*/  IMAD.HI.U32 R19, R0, R5, RZ ;  /* 0x0000000500137227 */ /* 0x008fe200078e00ff */
[----:B------:R-:W-:-:S03]  /*21f0*/  ISETP.NE.AND P0, PT, R4, 0x1, PT ;  /* 0x000000010400780c */ /* 0x000fc60003f05270 */
[----:B------:R-:W-:-:S03]  /*2200*/  IMAD.HI.U32 R5, R8, R5, RZ ;  /* 0x0000000508057227 */ /* 0x000fc600078e00ff */
[----:B------:R-:W3:Y:S01]  /*2210*/  LDC.64 R2, c[0x0][0xb28] ;  /* 0x0002ca00ff027b82 */ /* 0x000ee20000000a00 */
[----:B-1----:R-:W-:-:S04]  /*2220*/  IMAD.HI.U32 R22, R9, R6, RZ ;  /* 0x0000000609167227 */ /* 0x002fc800078e00ff */
[----:B------:R-:W-:Y:S01]  /*2230*/  IMAD.HI.U32 R24, R11, R6, RZ ;  /* 0x000000060b187227 */ /* 0x000fe200078e00ff */
[----:B------:R-:W-:Y:S02]  /*2240*/  SHF.R.U32.HI R22, RZ, R7, R22 ;  /* 0x00000007ff167219 */ /* 0x000fe40000011616 */
[-C--:B--2---:R-:W-:Y:S02]  /*2250*/  SHF.R.U32.HI R19, RZ, R18.reuse, R19 ;  /* 0x00000012ff137219 */ /* 0x084fe40000011613 */
[----:B------:R-:W-:Y:S02]  /*2260*/  SHF.R.U32.HI R5, RZ, R18, R5 ;  /* 0x00000012ff057219 */ /* 0x000fe40000011605 */
[----:B------:R-:W-:Y:S02]  /*2270*/  SEL R19, R0, R19, !P0 ;  /* 0x0000001300137207 */ /* 0x000fe40004000000 */
[----:B------:R-:W-:Y:S02]  /*2280*/  SHF.R.U32.HI R24, RZ, R7, R24 ;  /* 0x00000007ff187219 */ /* 0x000fe40000011618 */
[----:B----4-:R-:W-:-:S02]  /*2290*/  ISETP.NE.AND P1, PT, R20, 0x1, PT ;  /* 0x000000011400780c */ /* 0x010fc40003f25270 */
[----:B------:R-:W-:Y:S02]  /*22a0*/  SEL R5, R8, R5, !P0 ;  /* 0x0000000508057207 */ /* 0x000fe40004000000 */
[----:B------:R-:W-:Y:S02]  /*22b0*/  SEL R21, R9, R22, !P1 ;  /* 0x0000001609157207 */ /* 0x000fe40004800000 */
[----:B------:R-:W-:Y:S01]  /*22c0*/  SEL R7, R11, R24, !P1 ;  /* 0x000000180b077207 */ /* 0x000fe20004800000 */
[----:B---3--:R-:W-:-:S04]  /*22d0*/  IMAD.HI.U32 R22, R19, R2, RZ ;  /* 0x0000000213167227 */ /* 0x008fc800078e00ff */
[----:B------:R-:W-:Y:S01]  /*22e0*/  IMAD.HI.U32 R6, R21, R2, RZ ;  /* 0x0000000215067227 */ /* 0x000fe200078e00ff */
[----:B------:R-:W-:-:S04]  /*22f0*/  @P3 SHF.R.U32.HI R19, RZ, R3, R22 ;  /* 0x00000003ff133219 */ /* 0x000fc80000011616 */
[----:B------:R-:W-:Y:S01]  /*2300*/  @P3 SHF.R.U32.HI R21, RZ, R3, R6 ;  /* 0x00000003ff153219 */ /* 0x000fe20000011606 */
[----:B------:R-:W-:-:S04]  /*2310*/  IMAD R19, R40, R19, RZ ;  /* 0x0000001328137224 */ /* 0x000fc800078e02ff */
[----:B------:R-:W-:Y:S01]  /*2320*/  IMAD R6, R40, R21, RZ ;  /* 0x0000001528067224 */ /* 0x000fe200078e02ff */
[C---:B------:R-:W-:Y:S02]  /*2330*/  ISETP.GE.AND P0, PT, R5.reuse, R19, PT ;  /* 0x000000130500720c */ /* 0x040fe40003f06270 */
[----:B------:R-:W-:Y:S02]  /*2340*/  IADD3 R19, PT, PT, -R5, RZ, RZ ;  /* 0x000000ff05137210 */ /* 0x000fe40007ffe1ff */
[----:B------:R-:W-:Y:S01]  /*2350*/  ISETP.GE.OR P0, PT, R7, R6, P0 ;  /* 0x000000060700720c */ /* 0x000fe20000706670 */
[----:B------:R-:W-:-:S04]  /*2360*/  IMAD.HI.U32 R6, R5, R2, RZ ;  /* 0x0000000205067227 */ /* 0x000fc800078e00ff */
[----:B------:R-:W-:Y:S01]  /*2370*/  IMAD R8, R4, R19, R8 ;  /* 0x0000001304087224 */ /* 0x000fe200078e0208 */
[----:B------:R-:W-:-:S04]  /*2380*/  SHF.R.U32.HI R6, RZ, R3, R6 ;  /* 0x00000003ff067219 */ /* 0x000fc80000011606 */
[----:B------:R-:W-:-:S03]  /*2390*/  SEL R6, R5, R6, !P3 ;  /* 0x0000000605067207 */ /* 0x000fc60005800000 */
[----:B------:R-:W-:-:S04]  /*23a0*/  @!P0 IMAD.HI.U32 R18, R7, R2, RZ ;  /* 0x0000000207128227 */ /* 0x000fc800078e00ff */
[----:B------:R-:W-:Y:S01]  /*23b0*/  IMAD.MOV R2, RZ, RZ, -R6 ;  /* 0x000000ffff027224 */ /* 0x000fe200078e0a06 */
[----:B------:R-:W-:-:S03]  /*23c0*/  @!P0 SHF.R.U32.HI R18, RZ, R3, R18 ;  /* 0x00000003ff128219 */ /* 0x000fc60000011612 */
[----:B------:R-:W-:Y:S01]  /*23d0*/  IMAD R2, R40, R2, R5 ;  /* 0x0000000228027224 */ /* 0x000fe200078e0205 */
        /* <DEDUP_REMOVED lines=9> */
.L_x_40:
[----:B------:R-:W1:Y:S02]  /*2470*/  LDCU UR8, c[0x0][0xb30] ;  /* 0x00016600ff0877ac */ /* 0x000e640008000800 */
[----:B-1----:R-:W-:-:S09]  /*2480*/  UISETP.NE.AND UP0, UPT, UR8, 0x1, UPT ;  /* 0x000000010800788c */ /* 0x002fd2000bf05270 */
[----:B------:R-:W-:Y:S05]  /*2490*/  BRA.U UP0, `(.L_x_41) ;  /* 0x0000000100407547 */ /* 0x000fea000b800000 */
[----:B------:R-:W1:Y:S08]  /*24a0*/  LDC.64 R4, c[0x0][0xb10] ;  /* 0x0002c400ff047b82 */ /* 0x000e700000000a00 */
[----:B------:R-:W2:Y:S08]  /*24b0*/  LDC.64 R2, c[0x0][0xb18] ;  /* 0x0002c600ff027b82 */ /* 0x000eb00000000a00 */
[----:B------:R-:W4:Y:S08]  /*24c0*/  LDC R6, c[0x0][0xb20] ;  /* 0x0002c800ff067b82 */ /* 0x000f300000000800 */
[----:B------:R-:W3:Y:S01]  /*24d0*/  LDC R18, c[0x0][0xb0c] ;  /* 0x0002c300ff127b82 */ /* 0x000ee20000000800 */
[----:B-1----:R-:W-:-:S05]  /*24e0*/  IMAD.HI.U32 R4, R11, R4, RZ ;  /* 0x000000040b047227 */ /* 0x002fca00078e00ff */
[----:B------:R-:W-:Y:S01]  /*24f0*/  SHF.R.U32.HI R4, RZ, R5, R4 ;  /* 0x00000005ff047219 */ /* 0x000fe20000011604 */
[----:B--2---:R-:W-:Y:S01]  /*2500*/  IMAD.HI.U32 R3, R8, R3, RZ ;  /* 0x0000000308037227 */ /* 0x004fe200078e00ff */
[----:B------:R-:W-:-:S04]  /*2510*/  ISETP.NE.AND P0, PT, R2, 0x1, PT ;  /* 0x000000010200780c */ /* 0x000fc80003f05270 */
[----:B----4-:R-:W-:-:S04]  /*2520*/  SHF.R.U32.HI R3, RZ, R6, R3 ;  /* 0x00000006ff037219 */ /* 0x010fc80000011603 */
[----:B------:R-:W-:Y:S02]  /*2530*/  SEL R3, R8, R3, !P0 ;  /* 0x0000000308037207 */ /* 0x000fe40004000000 */
[----:B---3--:R-:W-:-:S04]  /*2540*/  ISETP.NE.AND P1, PT, R18, 0x1, PT ;  /* 0x000000011200780c */ /* 0x008fc80003f25270 */
[----:B------:R-:W-:-:S05]  /*2550*/  SEL R4, R11, R4, !P1 ;  /* 0x000000040b047207 */ /* 0x000fca0004800000 */
[----:B------:R-:W-:Y:S02]  /*2560*/  IMAD.IADD R5, R3, 0x1, -R4 ;  /* 0x0000000103057824 */ /* 0x000fe400078e0a04 */
[----:B------:R-:W-:Y:S02]  /*2570*/  IMAD.IADD R3, R4, 0x1, -R3 ;  /* 0x0000000104037824 */ /* 0x000fe400078e0a03 */
[----:B------:R-:W-:Y:S02]  /*2580*/  IMAD R11, R5, R18, R11 ;  /* 0x00000012050b7224 */ /* 0x000fe400078e020b */
[----:B------:R-:W-:-:S07]  /*2590*/  IMAD R8, R3, R2, R8 ;  /* 0x0000000203087224 */ /* 0x000fce00078e0208 */
.L_x_41:
[----:B------:R-:W-:Y:S01]  /*25a0*/  VIADD R14, R14, 0x1 ;  /* 0x000000010e0e7836 */ /* 0x000fe20000000000 */
[----:B------:R-:W-:Y:S01]  /*25b0*/  PLOP3.LUT P1, PT, PT, PT, PT, 0x80, 0x8 ;  /* 0x000000000008781c */ /* 0x000fe20003f2f070 */
[----:B------:R-:W-:Y:S02]  /*25c0*/  IMAD.IADD R21, R11, 0x1, R90 ;  /* 0x000000010b157824 */ /* 0x000fe400078e025a */
[----:B------:R-:W-:Y:S01]  /*25d0*/  IMAD.IADD R20, R8, 0x1, R83 ;  /* 0x0000000108147824 */ /* 0x000fe200078e0253 */
[----:B------:R-:W-:-:S04]  /*25e0*/  ISETP.NE.AND P0, PT, R14, 0x2, PT ;  /* 0x000000020e00780c */ /* 0x000fc80003f05270 */
[----:B------:R-:W-:Y:S02]  /*25f0*/  SEL R2, RZ, 0x1, P0 ;  /* 0x00000001ff027807 */ /* 0x000fe40000000000 */
[----:B------:R-:W-:Y:S02]  /*2600*/  SEL R14, R14, RZ, P0 ;  /* 0x000000ff0e0e7207 */ /* 0x000fe40000000000 */
[----:B------:R-:W-:Y:S01]  /*2610*/  LOP3.LUT R13, R13, R2, RZ, 0x3c, !PT ;  /* 0x000000020d0d7212 */ /* 0x000fe200078e3cff */
[----:B------:R-:W-:Y:S06]  /*2620*/  @P2 BRA `(.L_x_42) ;  /* 0xfffffff000582947 */ /* 0x000fec000383ffff */
[----:B------:R-:W-:Y:S01]  /*2630*/  UIADD3 UR6, UPT, UPT, UR6, 0x28, URZ ;  /* 0x0000002806067890 */ /* 0x000fe2000fffe0ff */
[----:B------:R-:W-:-:S03]  /*2640*/  SHF.L.U32 R3, R15, 0x1f, RZ ;  /* 0x0000001f0f037819 */ /* 0x000fc600000006ff */
[----:B------:R-:W-:-:S09]  /*2650*/  ULEA UR4, UR23, UR6, 0x3 ;  /* 0x0000000617047291 */ /* 0x000fd2000f8e18ff */
[----:B------:R-:W1:Y:S02]  /*2660*/  SYNCS.PHASECHK.TRANS64.TRYWAIT P0, [UR4], R3 ;  /* 0x00000003ff0075a7 */ /* 0x000e640008001104 */
[----:B-1----:R-:W-:Y:S05]  /*2670*/  @!P0 BRA `(.L_x_43) ;  /* 0x00000074001c8947 */ /* 0x002fea0003800000 */
.L_x_149:
[----:B------:R-:W-:-:S04]  /*2680*/  UIADD3 UR5, UPT, UPT, UR23, 0x1, URZ ;  /* 0x0000000117057890 */ /* 0x000fc8000fffe0ff */
[----:B------:R-:W-:-:S04]  /*2690*/  UISETP.NE.AND UP0, UPT, UR5, 0x5, UPT ;  /* 0x000000050500788c */ /* 0x000fc8000bf05270 */
[----:B------:R-:W-:Y:S02]  /*26a0*/  USEL UR7, URZ, 0x1, UP0 ;  /* 0x00000001ff077887 */ /* 0x000fe40008000000 */
[----:B------:R-:W-:-:S04]  /*26b0*/  USEL UR5, UR5, URZ, UP0 ;  /* 0x000000ff05057287 */ /* 0x000fc80008000000 */
[----:B------:R-:W-:Y:S01]  /*26c0*/  ULEA UR4, UR5, UR6, 0x3 ;  /* 0x0000000605047291 */ /* 0x000fe2000f8e18ff */
[----:B------:R-:W-:-:S04]  /*26d0*/  LOP3.LUT R2, R15, UR7, RZ, 0x3c, !PT ;  /* 0x000000070f027c12 */ /* 0x000fc8000f8e3cff */
[----:B-1----:R-:W-:-:S04]  /*26e0*/  SHF.L.U32 R3, R2, 0x1f, RZ ;  /* 0x0000001f02037819 */ /* 0x002fc800000006ff */
[----:B------:R-:W1:Y:S02]  /*26f0*/  SYNCS.PHASECHK.TRANS64.TRYWAIT P0, [UR4], R3 ;  /* 0x00000003ff0075a7 */ /* 0x000e640008001104 */
[----:B-1----:R-:W-:Y:S05]  /*2700*/  @!P0 BRA `(.L_x_44) ;  /* 0x0000007400108947 */ /* 0x002fea0003800000 */
.L_x_151:
        /* <DEDUP_REMOVED lines=9> */
.L_x_153:
        /* <DEDUP_REMOVED lines=9> */
.L_x_155:
[----:B------:R-:W-:-:S04]  /*2830*/  UIADD3 UR5, UPT, UPT, UR5, 0x1, URZ ;  /* 0x0000000105057890 */ /* 0x000fc8000fffe0ff */
[----:B------:R-:W-:-:S04]  /*2840*/  UISETP.NE.AND UP0, UPT, UR5, 0x5, UPT ;  /* 0x000000050500788c */ /* 0x000fc8000bf05270 */
[----:B------:R-:W-:Y:S02]  /*2850*/  USEL UR4, URZ, 0x1, UP0 ;  /* 0x00000001ff047887 */ /* 0x000fe40008000000 */
[----:B------:R-:W-:-:S04]  /*2860*/  USEL UR5, UR5, URZ, UP0 ;  /* 0x000000ff05057287 */ /* 0x000fc80008000000 */
[----:B------:R-:W-:Y:S01]  /*2870*/  ULEA UR5, UR5, UR6, 0x3 ;  /* 0x0000000605057291 */ /* 0x000fe2000f8e18ff */
[----:B-1----:R-:W-:-:S04]  /*2880*/  LOP3.LUT R3, R2, UR4, RZ, 0x3c, !PT ;  /* 0x0000000402037c12 */ /* 0x002fc8000f8e3cff */
[----:B------:R-:W-:Y:S01]  /*2890*/  SHF.L.U32 R3, R3, 0x1f, RZ ;  /* 0x0000001f03037819 */ /* 0x000fe200000006ff */
[----:B---3--:R-:W-:-:S07]  /*28a0*/  IMAD.U32 R0, RZ, RZ, UR5 ;  /* 0x00000005ff007e24 */ /* 0x008fce000f8e00ff */
.L_x_47:
[----:B-1----:R1:W2:Y:S02]  /*28b0*/  SYNCS.PHASECHK.TRANS64.TRYWAIT P0, [R0+URZ], R3 ;  /* 0x00000003000075a7 */ /* 0x0022a400080011ff */
[----:B--2---:R-:W-:Y:S05]  /*28c0*/  @!P0 NANOSLEEP.SYNCS 0x989680 ;  /* 0x009896800000895d */ /* 0x004fea0003900000 */
[----:B------:R-:W2:Y:S02]  /*28d0*/  @!P0 SYNCS.PHASECHK.TRANS64 P0, [R0+URZ], R3 ;  /* 0x00000003000085a7 */ /* 0x000ea400080010ff */
[----:B--2---:R-:W-:Y:S05]  /*28e0*/  @P0 EXIT ;  /* 0x000000000000094d */ /* 0x004fea0003800000 */
[----:B------:R-:W-:Y:S05]  /*28f0*/  BRA `(.L_x_47) ;  /* 0xfffffffc00ec7947 */ /* 0x000fea000383ffff */
.L_x_22:
[----:B------:R-:W-:-:S04]  /*2900*/  UISETP.NE.AND UP1, UPT, UR37, URZ, UPT ;  /* 0x000000ff2500728c */ /* 0x000fc8000bf25270 */
[----:B------:R-:W-:-:S09]  /*2910*/  UISETP.NE.OR UP1, UPT, UR10, 0x1, UP1 ;  /* 0x000000010a00788c */ /* 0x000fd20008f25670 */
[----:B------:R-:W-:Y:S05]  /*2920*/  BRA.U UP1, `(.L_x_48) ;  /* 0x00000005014c7547 */ /* 0x000fea000b800000 */
[----:B------:R-:W-:Y:S01]  /*2930*/  HFMA2 R11, -RZ, RZ, 0, 0 ;  /* 0x00000000ff0b7431 */ /* 0x000fe200000001ff */
[----:B------:R-:W-:Y:S01]  /*2940*/  ISETP.GE.U32.AND P2, PT, R10, 0x2, PT ;  /* 0x000000020a00780c */ /* 0x000fe20003f46070 */
[----:B------:R-:W-:Y:S01]  /*2950*/  IMAD.MOV.U32 R12, RZ, RZ, 0x1 ;  /* 0x00000001ff0c7424 */ /* 0x000fe200078e00ff */
[----:B------:R-:W-:Y:S01]  /*2960*/  CS2R R8, SRZ ;  /* 0x0000000000087805 */ /* 0x000fe2000001ff00 */
[----:B------:R-:W-:Y:S01]  /*2970*/  IMAD.MOV.U32 R3, RZ, RZ, RZ ;  /* 0x000000ffff037224 */ /* 0x000fe200078e00ff */
[----:B------:R-:W-:Y:S01]  /*2980*/  UMOV UR4, 0x400 ;  /* 0x0000040000047882 */ /* 0x000fe20000000000 */
[----:B------:R-:W-:Y:S01]  /*2990*/  UMOV UR6, URZ ;  /* 0x000000ff00067c82 */ /* 0x000fe20008000000 */
[----:B------:R-:W-:-:S12]  /*29a0*/  ULEA UR37, UR37, UR4, 0x18 ;  /* 0x0000000425257291 */ /* 0x000fd8000f8ec0ff */
.L_x_52:
[----:B------:R-:W-:Y:S02]  /*29b0*/  LEA R0, R3, UR37, 0x3 ;  /* 0x0000002503007c11 */ /* 0x000fe4000f8e18ff */
[----:B------:R-:W-:-:S03]  /*29c0*/  SHF.L.U32 R5, R8, 0x1f, RZ ;  /* 0x0000001f08057819 */ /* 0x000fc600000006ff */
[----:B------:R-:W-:Y:S01]  /*29d0*/  VIADD R4, R0, 0x110 ;  /* 0x0000011000047836 */ /* 0x000fe20000000000 */
[----:B------:R-:W1:Y:S02]  /*29e0*/  SYNCS.PHASECHK.TRANS64.TRYWAIT P0, [R0+URZ+0x100], R5 ;  /* 0x00010005000075a7 */ /* 0x000e6400080011ff */
[----:B-1----:R-:W-:Y:S05]  /*29f0*/  @!P0 BRA `(.L_x_49) ;  /* 0x00000070009c8947 */ /* 0x002fea0003800000 */
.L_x_156:
[----:B------:R-:W-:Y:S01]  /*2a00*/  ULEA UR5, UR6, UR37, 0x3 ;  /* 0x0000002506057291 */ /* 0x000fe2000f8e18ff */
[----:B------:R-:W-:Y:S01]  /*2a10*/  PRMT R4, RZ, 0x654, R4 ;  /* 0x00000654ff047816 */ /* 0x000fe20000000004 */
[----:B-1----:R-:W-:Y:S01]  /*2a20*/  @!P2 IMAD.MOV.U32 R5, RZ, RZ, 0x10 ;  /* 0x00000010ff05a424 */ /* 0x002fe200078e00ff */
[----:B------:R-:W-:Y:S01]  /*2a30*/  SHF.L.U32 R7, R12, 0x1f, RZ ;  /* 0x0000001f0c077819 */ /* 0x000fe200000006ff */
[----:B------:R-:W-:Y:S01]  /*2a40*/  UIADD3 UR4, UPT, UPT, UR5, 0xa0, URZ ;  /* 0x000000a005047890 */ /* 0x000fe2000fffe0ff */
[----:B------:R1:W-:Y:S05]  /*2a50*/  SYNCS.ARRIVE.TRANS64.RED.A1T0 RZ, [R4+URZ], RZ ;  /* 0x000000ff04ff79a7 */ /* 0x0003ea00081004ff */
[----:B------:R-:W-:Y:S01]  /*2a60*/  IMAD.U32 R13, RZ, RZ, UR4 ;  /* 0x00000004ff0d7e24 */ /* 0x000fe2000f8e00ff */
[----:B------:R-:W2:Y:S04]  /*2a70*/  SYNCS.PHASECHK.TRANS64.TRYWAIT P0, [UR5+0xb0], R7 ;  /* 0x0000b007ff0075a7 */ /* 0x000ea80008001105 */
[----:B------:R-:W-:Y:S01]  /*2a80*/  PRMT R13, R10, 0x654, R13 ;  /* 0x000006540a0d7816 */ /* 0x000fe2000000000d */
[----:B-12---:R-:W-:Y:S06]  /*2a90*/  @!P0 BRA `(.L_x_50) ;  /* 0x0000007000888947 */ /* 0x006fec0003800000 */
.L_x_158:
[----:B------:R-:W-:Y:S01]  /*2aa0*/  ULEA UR4, UR6, UR37, 0x4 ;  /* 0x0000002506047291 */ /* 0x000fe2000f8e20ff */
[----:B------:R-:W-:Y:S01]  /*2ab0*/  SEL R2, R13, R2, !P2 ;  /* 0x000000020d027207 */ /* 0x000fe20005000000 */
[----:B------:R-:W-:Y:S01]  /*2ac0*/  UIADD3 UR5, UPT, UPT, UR5, 0xa0, URZ ;  /* 0x000000a005057890 */ /* 0x000fe2000fffe0ff */
[----:B-1----:R-:W-:Y:S01]  /*2ad0*/  LEA R0, R11, UR37, 0x3 ;  /* 0x000000250b007c11 */ /* 0x002fe2000f8e18ff */
[----:B------:R-:W-:Y:S01]  /*2ae0*/  UIADD3 UR4, UPT, UPT, UR4, 0x130, URZ ;  /* 0x0000013004047890 */ /* 0x000fe2000fffe0ff */
[----:B------:R1:W-:Y:S01]  /*2af0*/  @!P2 SYNCS.ARRIVE.TRANS64.RED RZ, [R2+URZ], R5 ;  /* 0x0000000502ffa9a7 */ /* 0x0003e200080004ff */
[----:B------:R-:W-:Y:S01]  /*2b00*/  UIADD3 UR6, UPT, UPT, UR6, 0x1, URZ ;  /* 0x0000000106067890 */ /* 0x000fe2000fffe0ff */
[----:B------:R-:W-:-:S03]  /*2b10*/  VIADD R3, R3, 0x1 ;  /* 0x0000000103037836 */ /* 0x000fc60000000000 */
[----:B------:R-:W-:Y:S02]  /*2b20*/  UISETP.NE.AND UP0, UPT, UR6, 0x2, UPT ;  /* 0x000000020600788c */ /* 0x000fe4000bf05270 */
[----:B------:R-:W-:Y:S01]  /*2b30*/  ISETP.NE.AND P0, PT, R3, 0x2, PT ;  /* 0x000000020300780c */ /* 0x000fe20003f05270 */
[----:B------:R-:W-:Y:S06]  /*2b40*/  UGETNEXTWORKID.BROADCAST [UR4], [UR5] ;  /* 0x00000000040073ca */ /* 0x000fec0008000100 */
[----:B------:R-:W-:Y:S02]  /*2b50*/  USEL UR4, URZ, 0x1, UP0 ;  /* 0x00000001ff047887 */ /* 0x000fe40008000000 */
[----:B------:R-:W-:-:S04]  /*2b60*/  USEL UR6, UR6, URZ, UP0 ;  /* 0x000000ff06067287 */ /* 0x000fc80008000000 */
[----:B------:R-:W-:Y:S02]  /*2b70*/  LOP3.LUT R12, R12, UR4, RZ, 0x3c, !PT ;  /* 0x000000040c0c7c12 */ /* 0x000fe4000f8e3cff */
[----:B-1----:R-:W-:-:S04]  /*2b80*/  SHF.L.U32 R5, R9, 0x1f, RZ ;  /* 0x0000001f09057819 */ /* 0x002fc800000006ff */
[----:B------:R-:W1:Y:S02]  /*2b90*/  SYNCS.PHASECHK.TRANS64.TRYWAIT P1, [R0+URZ+0xa0], R5 ;  /* 0x0000a005000075a7 */ /* 0x000e6400080211ff */
[----:B-1----:R-:W-:Y:S05]  /*2ba0*/  @!P1 BRA `(.L_x_51) ;  /* 0x00000070005c9947 */ /* 0x002fea0003800000 */
.L_x_159:
[----:B------:R-:W-:Y:S01]  /*2bb0*/  LEA R4, R11, UR37, 0x4 ;  /* 0x000000250b047c11 */ /* 0x000fe2000f8e20ff */
[----:B-1----:R-:W-:Y:S01]  /*2bc0*/  VIADD R0, R0, 0xb0 ;  /* 0x000000b000007836 */ /* 0x002fe20000000000 */
[----:B------:R-:W-:Y:S01]  /*2bd0*/  SEL R3, R3, RZ, P0 ;  /* 0x000000ff03037207 */ /* 0x000fe20000000000 */
[----:B------:R-:W-:-:S03]  /*2be0*/  VIADD R11, R11, 0x1 ;  /* 0x000000010b0b7836 */ /* 0x000fc60000000000 */
[----:B------:R-:W1:Y:S01]  /*2bf0*/  LDS.128 R4, [R4+0x130] ;  /* 0x0001300004047984 */ /* 0x000e620000000c00 */
[----:B------:R-:W-:Y:S02]  /*2c00*/  PRMT R0, RZ, 0x654, R0 ;  /* 0x00000654ff007816 */ /* 0x000fe40000000000 */
[C---:B------:R-:W-:Y:S01]  /*2c10*/  ISETP.NE.AND P1, PT, R11.reuse, 0x2, PT ;  /* 0x000000020b00780c */ /* 0x040fe20003f25270 */
[----:B------:R-:W-:Y:S01]  /*2c20*/  @!PT LDS RZ, [RZ] ;  /* 0x00000000fffff984 */ /* 0x000fe20000000800 */
[----:B------:R-:W-:Y:S01]  /*2c30*/  @!PT LDS RZ, [RZ] ;  /* 0x00000000fffff984 */ /* 0x000fe20000000800 */
[----:B------:R-:W-:Y:S01]  /*2c40*/  @!PT LDS RZ, [RZ] ;  /* 0x00000000fffff984 */ /* 0x000fe20000000800 */
[----:B------:R-:W-:Y:S01]  /*2c50*/  @!PT LDS RZ, [RZ] ;  /* 0x00000000fffff984 */ /* 0x000fe20000000800 */
[----:B------:R2:W-:Y:S06]  /*2c60*/  MEMBAR.ALL.CTA ;  /* 0x0000000000007992 */ /* 0x0005ec0000008000 */
[----:B--2---:R-:W2:Y:S01]  /*2c70*/  FENCE.VIEW.ASYNC.S ;  /* 0x00000000000073c6 */ /* 0x004ea20000000000 */
[----:B------:R-:W-:Y:S01]  /*2c80*/  SEL R11, R11, RZ, P1 ;  /* 0x000000ff0b0b7207 */ /* 0x000fe20000800000 */
[----:B--2---:R2:W-:Y:S01]  /*2c90*/  SYNCS.ARRIVE.TRANS64.RED.A1T0 RZ, [R0+URZ], RZ ;  /* 0x000000ff00ff79a7 */ /* 0x0045e200081004ff */
[----:B-1----:R-:W-:-:S02]  /*2ca0*/  LOP3.LUT P3, RZ, R6, 0x1, RZ, 0xc0, !PT ;  /* 0x0000000106ff7812 */ /* 0x002fc4000786c0ff */
[----:B------:R-:W-:-:S04]  /*2cb0*/  SEL R5, RZ, 0x1, P0 ;  /* 0x00000001ff057807 */ /* 0x000fc80000000000 */
[----:B------:R-:W-:Y:S02]  /*2cc0*/  LOP3.LUT R8, R8, R5, RZ, 0x3c, !PT ;  /* 0x0000000508087212 */ /* 0x000fe400078e3cff */
[----:B--2---:R-:W-:-:S04]  /*2cd0*/  SEL R0, RZ, 0x1, P1 ;  /* 0x00000001ff007807 */ /* 0x004fc80000800000 */
[----:B------:R-:W-:Y:S01]  /*2ce0*/  LOP3.LUT R9, R9, R0, RZ, 0x3c, !PT ;  /* 0x0000000009097212 */ /* 0x000fe200078e3cff */
[----:B------:R-:W-:Y:S06]  /*2cf0*/  @P3 BRA `(.L_x_52) ;  /* 0xfffffffc002c3947 */ /* 0x000fec000383ffff */
[----:B------:R-:W-:Y:S01]  /*2d00*/  ULEA UR5, UR6, UR37, 0x3 ;  /* 0x0000002506057291 */ /* 0x000fe2000f8e18ff */
[----:B------:R-:W-:-:S08]  /*2d10*/  SHF.L.U32 R3, R12, 0x1f, RZ ;  /* 0x0000001f0c037819 */ /* 0x000fd000000006ff */
[----:B------:R-:W1:Y:S02]  /*2d20*/  SYNCS.PHASECHK.TRANS64 P0, [UR5+0xb0], R3 ;  /* 0x0000b003ff0075a7 */ /* 0x000e640008001005 */
[----:B-1----:R-:W-:Y:S05]  /*2d30*/  @P0 BRA `(.L_x_53) ;  /* 0x0000000000080947 */ /* 0x002fea0003800000 */
[----:B------:R-:W1:Y:S02]  /*2d40*/  SYNCS.PHASECHK.TRANS64.TRYWAIT P0, [UR5+0xb0], R3 ;  /* 0x0000b003ff0075a7 */ /* 0x000e640008001105 */
[----:B-1----:R-:W-:Y:S05]  /*2d50*/  @!P0 BRA `(.L_x_54) ;  /* 0x0000007000048947 */ /* 0x002fea0003800000 */
.L_x_53:
[----:B------:R-:W-:-:S04]  /*2d60*/  UIADD3 UR4, UPT, UPT, UR6, 0x1, URZ ;  /* 0x0000000106047890 */ /* 0x000fc8000fffe0ff */
[----:B------:R-:W-:-:S04]  /*2d70*/  UISETP.NE.AND UP0, UPT, UR4, 0x2, UPT ;  /* 0x000000020400788c */ /* 0x000fc8000bf05270 */
[----:B------:R-:W-:Y:S02]  /*2d80*/  USEL UR7, URZ, 0x1, UP0 ;  /* 0x00000001ff077887 */ /* 0x000fe40008000000 */
[----:B------:R-:W-:-:S04]  /*2d90*/  USEL UR4, UR4, URZ, UP0 ;  /* 0x000000ff04047287 */ /* 0x000fc80008000000 */
[----:B------:R-:W-:Y:S01]  /*2da0*/  ULEA UR4, UR4, UR37, 0x3 ;  /* 0x0000002504047291 */ /* 0x000fe2000f8e18ff */
[----:B-1----:R-:W-:-:S04]  /*2db0*/  LOP3.LUT R3, R12, UR7, RZ, 0x3c, !PT ;  /* 0x000000070c037c12 */ /* 0x002fc8000f8e3cff */
[----:B------:R-:W-:-:S04]  /*2dc0*/  SHF.L.U32 R0, R3, 0x1f, RZ ;  /* 0x0000001f03007819 */ /* 0x000fc800000006ff */
[----:B------:R-:W1:Y:S02]  /*2dd0*/  SYNCS.PHASECHK.TRANS64 P0, [UR4+0xb0], R0 ;  /* 0x0000b000ff0075a7 */ /* 0x000e640008001004 */
[----:B-1----:R-:W-:Y:S05]  /*2de0*/  @P0 EXIT ;  /* 0x000000000000094d */ /* 0x002fea0003800000 */
[----:B------:R-:W-:Y:S02]  /*2df0*/  SHF.L.U32 R3, R3, 0x1f, RZ ;  /* 0x0000001f03037819 */ /* 0x000fe400000006ff */
[----:B------:R-:W-:-:S07]  /*2e00*/  MOV R0, UR4 ;  /* 0x0000000400007c02 */ /* 0x000fce0008000f00 */
.L_x_55:
[----:B-1----:R1:W2:Y:S02]  /*2e10*/  SYNCS.PHASECHK.TRANS64.TRYWAIT P0, [R0+URZ+0xb0], R3 ;  /* 0x0000b003000075a7 */ /* 0x0022a400080011ff */
[----:B--2---:R-:W-:Y:S05]  /*2e20*/  @!P0 NANOSLEEP.SYNCS 0x989680 ;  /* 0x009896800000895d */ /* 0x004fea0003900000 */
[----:B------:R-:W2:Y:S02]  /*2e30*/  @!P0 SYNCS.PHASECHK.TRANS64 P0, [R0+URZ+0xb0], R3 ;  /* 0x0000b003000085a7 */ /* 0x000ea400080010ff */
[----:B--2---:R-:W-:Y:S05]  /*2e40*/  @P0 EXIT ;  /* 0x000000000000094d */ /* 0x004fea0003800000 */
[----:B------:R-:W-:Y:S05]  /*2e50*/  BRA `(.L_x_55) ;  /* 0xfffffffc00ec7947 */ /* 0x000fea000383ffff */
.L_x_48:
[----:B------:R-:W-:Y:S05]  /*2e60*/  BRA.U UP4, `(.L_x_56) ;  /* 0x0000001104847547 */ /* 0x000fea000b800000 */
[----:B------:R-:W-:Y:S01]  /*2e70*/  UMOV UR6, 0x40 ;  /* 0x0000004000067882 */ /* 0x000fe20000000000 */
[----:B------:R-:W-:Y:S01]  /*2e80*/  NOP ;  /* 0x0000000000007918 */ /* 0x000fe20000000000 */
[----:B------:R-:W-:Y:S01]  /*2e90*/  ULEA UR6, UR37, UR6, 0x18 ;  /* 0x0000000625067291 */ /* 0x000fe2000f8ec0ff */
[----:B------:R-:W-:Y:S02]  /*2ea0*/  UMOV UR7, 0x400 ;  /* 0x0000040000077882 */ /* 0x000fe40000000000 */
[----:B------:R-:W-:-:S06]  /*2eb0*/  ULEA UR37, UR37, UR7, 0x18 ;  /* 0x0000000725257291 */ /* 0x000fcc000f8ec0ff */
[----:B------:R-:W1:Y:S02]  /*2ec0*/  LDS.U8 R2, [UR6+0x1c] ;  /* 0x00001c06ff027984 */ /* 0x000e640008000000 */
[----:B-1----:R-:W-:-:S13]  /*2ed0*/  ISETP.NE.AND P0, PT, R2, RZ, PT ;  /* 0x000000ff0200720c */ /* 0x002fda0003f05270 */
[----:B------:R-:W-:Y:S05]  /*2ee0*/  @P0 BRA `(.L_x_57) ;  /* 0x0000000400080947 */ /* 0x000fea0003800000 */
[----:B------:R-:W-:Y:S02]  /*2ef0*/  UISETP.NE.U32.AND UP0, UPT, UR5, 0x1, UPT ;  /* 0x000000010500788c */ /* 0x000fe4000bf05070 */
[----:B------:R-:W-:-:S07]  /*2f00*/  UIADD3 UR8, UPT, UPT, UR6, 0x8, URZ ;  /* 0x0000000806087890 */ /* 0x000fce000fffe0ff */
[----:B------:R-:W-:Y:S05]  /*2f10*/  BRA.U !UP0, `(.L_x_58) ;  /* 0x00000001089c7547 */ /* 0x000fea000b800000 */
[----:B------:R-:W-:Y:S01]  /*2f20*/  ELECT P0, URZ, PT ;  /* 0x0000000000ff782f */ /* 0x000fe20003800000 */
[----:B------:R-:W-:-:S12]  /*2f30*/  BSSY B0, `(.L_x_58) ;  /* 0x0000025000007945 */ /* 0x000fd80003800000 */
[----:B------:R-:W-:Y:S05]  /*2f40*/  @!P0 BRA `(.L_x_59) ;  /* 0x00000000008c8947 */ /* 0x000fea0003800000 */
[----:B------:R-:W-:-:S05]  /*2f50*/  UMOV UR7, 0x10 ;  /* 0x0000001000077882 */ /* 0x000fca0000000000 */
[----:B------:R-:W-:Y:S04]  /*2f60*/  DEPBAR.LE SB1, 0x36 ;  /* 0x00009d800000791a */ /* 0x000fe80000000000 */
[----:B------:R-:W1:Y:S02]  /*2f70*/  UTCATOMSWS.2CTA.FIND_AND_SET.ALIGN UP1, UR7, UR7 ;  /* 0x00000007000775e3 */ /* 0x000e640008220800 */
[----:B-1----:R-:W-:Y:S01]  /*2f80*/  MOV R11, UR7 ;  /* 0x00000007000b7c02 */ /* 0x002fe20008000f00 */
[----:B------:R-:W-:Y:S06]  /*2f90*/  BRA.U UP1, `(.L_x_60) ;  /* 0x0000000101187547 */ /* 0x000fec000b800000 */
.L_x_61:
[----:B------:R-:W-:Y:S05]  /*2fa0*/  NANOSLEEP 0x64 ;  /* 0x000000640000795d */ /* 0x000fea0003800000 */
[----:B------:R-:W-:-:S05]  /*2fb0*/  UMOV UR7, 0x10 ;  /* 0x0000001000077882 */ /* 0x000fca0000000000 */
[----:B------:R-:W-:Y:S04]  /*2fc0*/  DEPBAR.LE SB1, 0x36 ;  /* 0x00009d800000791a */ /* 0x000fe80000000000 */
[----:B------:R-:W1:Y:S02]  /*2fd0*/  UTCATOMSWS.2CTA.FIND_AND_SET.ALIGN UP1, UR7, UR7 ;  /* 0x00000007000775e3 */ /* 0x000e640008220800 */
[----:B-1----:R-:W-:Y:S01]  /*2fe0*/  MOV R11, UR7 ;  /* 0x00000007000b7c02 */ /* 0x002fe20008000f00 */
[----:B------:R-:W-:Y:S05]  /*2ff0*/  BRA.U !UP1, `(.L_x_61) ;  /* 0xfffffffd09e87547 */ /* 0x000fea000b83ffff */
.L_x_60:
[----:B------:R-:W1:Y:S01]  /*3000*/  LDS R5, [UR6+0x10] ;  /* 0x00001006ff057984 */ /* 0x000e620008000800 */
[----:B------:R-:W-:Y:S01]  /*3010*/  IMAD.U32 R3, RZ, RZ, UR37 ;  /* 0x00000025ff037e24 */ /* 0x000fe2000f8e00ff */
[----:B------:R-:W-:-:S03]  /*3020*/  MOV R2, UR4 ;  /* 0x0000000400027c02 */ /* 0x000fc60008000f00 */
[----:B------:R-:W-:Y:S01]  /*3030*/  VIADD R3, R3, 0x150 ;  /* 0x0000015003037836 */ /* 0x000fe20000000000 */
[----:B-1----:R-:W-:-:S04]  /*3040*/  SHF.L.U32 R5, R5, 0x1f, RZ ;  /* 0x0000001f05057819 */ /* 0x002fc800000006ff */
[----:B------:R-:W1:Y:S02]  /*3050*/  SYNCS.PHASECHK.TRANS64.TRYWAIT P0, [UR6+0x8], R5 ;  /* 0x00000805ff0075a7 */ /* 0x000e640008001106 */
[----:B-1----:R-:W-:Y:S05]  /*3060*/  @P0 BRA `(.L_x_62) ;  /* 0x0000000000080947 */ /* 0x002fea0003800000 */
[----:B------:R-:W1:Y:S02]  /*3070*/  SYNCS.PHASECHK.TRANS64.TRYWAIT P0, [UR6+0x8], R5 ;  /* 0x00000805ff0075a7 */ /* 0x000e640008001106 */
[----:B-1----:R-:W-:Y:S05]  /*3080*/  @!P0 BRA `(.L_x_63) ;  /* 0x0000006c00508947 */ /* 0x002fea0003800000 */
.L_x_62:
[----:B-1----:R-:W-:Y:S01]  /*3090*/  HFMA2 R4, -RZ, RZ, 0, 5.9604644775390625e-08 ;  /* 0x00000001ff047431 */ /* 0x002fe200000001ff */
[----:B------:R-:W-:Y:S01]  /*30a0*/  UPRMT UR7, UR4, 0x654, UR8 ;  /* 0x0000065404077896 */ /* 0x000fe20008000008 */
[----:B------:R-:W-:Y:S01]  /*30b0*/  IMAD.MOV.U32 R6, RZ, RZ, 0xffff ;  /* 0x0000ffffff067424 */ /* 0x000fe200078e00ff */
[----:B------:R-:W-:Y:S01]  /*30c0*/  PRMT R2, R2, 0x654, R3 ;  /* 0x0000065402027816 */ /* 0x000fe20000000003 */
[----:B------:R-:W-:Y:S02]  /*30d0*/  IMAD.MOV.U32 R5, RZ, RZ, 0x4 ;  /* 0x00000004ff057424 */ /* 0x000fe400078e00ff */
[----:B------:R-:W-:Y:S01]  /*30e0*/  IMAD.SHL.U32 R9, R11, 0x20, RZ ;  /* 0x000000200b097824 */ /* 0x000fe200078e00ff */
[----:B------:R-:W-:Y:S02]  /*30f0*/  MOV R3, UR7 ;  /* 0x0000000700037c02 */ /* 0x000fe40008000f00 */
[-C--:B------:R-:W-:Y:S01]  /*3100*/  SHF.L.U32 R7, R6, R11.reuse, RZ ;  /* 0x0000000b06077219 */ /* 0x080fe200000006ff */
[----:B------:R1:W-:Y:S01]  /*3110*/  SYNCS.ARRIVE.TRANS64.RED RZ, [UR7], R5 ;  /* 0x00000005ffff79a7 */ /* 0x0003e20008000407 */
[----:B------:R-:W-:Y:S01]  /*3120*/  SHF.L.U32 R6, R4, R11, RZ ;  /* 0x0000000b04067219 */ /* 0x000fe200000006ff */
[----:B------:R1:W-:Y:S04]  /*3130*/  STS [UR37+0x150], R9 ;  /* 0x00015009ff007988 */ /* 0x0003e80008000825 */
[----:B------:R1:W-:Y:S04]  /*3140*/  STAS [R2.64], R11 ;  /* 0x0000000b02007dbd */ /* 0x0003e8000c0008ff */
[----:B------:R1:W-:Y:S04]  /*3150*/  ATOMS.OR RZ, [UR6+0x14], R7 ;  /* 0x00001407ffff798c */ /* 0x0003e8000b000006 */
[----:B------:R1:W-:Y:S04]  /*3160*/  ATOMS.OR RZ, [UR6+0x18], R6 ;  /* 0x00001806ffff798c */ /* 0x0003e8000b000006 */
[----:B------:R1:W-:Y:S02]  /*3170*/  ATOMS.XOR RZ, [UR6+0x10], R4 ;  /* 0x00001004ffff798c */ /* 0x0003e4000b800006 */
.L_x_59:
[----:B------:R-:W-:Y:S05]  /*3180*/  BSYNC B0 ;  /* 0x0000000000007941 */ /* 0x000fea0003800000 */
.L_x_58:
[----:B------:R-:W-:Y:S05]  /*3190*/  BRA.U UP0, `(.L_x_64) ;  /* 0x00000001006c7547 */ /* 0x000fea000b800000 */
[----:B------:R-:W-:-:S03]  /*31a0*/  UMOV UR7, 0xffffffff ;  /* 0xffffffff00077882 */ /* 0x000fc60000000000 */
[----:B------:R-:W-:Y:S05]  /*31b0*/  BRA.DIV UR7, `(.L_x_65) ;  /* 0x0000006e071c7947 */ /* 0x000fea000b800000 */
[----:B------:R-:W-:-:S13]  /*31c0*/  ELECT P6, URZ, PT ;  /* 0x0000000000ff782f */ /* 0x000fda00038c0000 */
.L_x_163:
[----:B------:R-:W-:Y:S05]  /*31d0*/  @!P6 BRA `(.L_x_64) ;  /* 0x00000000005ce947 */ /* 0x000fea0003800000 */
[----:B-1----:R-:W1:Y:S02]  /*31e0*/  LDS R3, [UR6+0x10] ;  /* 0x00001006ff037984 */ /* 0x002e640008000800 */
[----:B-1----:R-:W-:-:S04]  /*31f0*/  SHF.L.U32 R3, R3, 0x1f, RZ ;  /* 0x0000001f03037819 */ /* 0x002fc800000006ff */
[----:B------:R-:W1:Y:S02]  /*3200*/  SYNCS.PHASECHK.TRANS64.TRYWAIT P0, [UR6+0x8], R3 ;  /* 0x00000803ff0075a7 */ /* 0x000e640008001106 */
[----:B-1----:R-:W-:Y:S05]  /*3210*/  @P0 BRA `(.L_x_66) ;  /* 0x0000000000080947 */ /* 0x002fea0003800000 */
[----:B------:R-:W1:Y:S02]  /*3220*/  SYNCS.PHASECHK.TRANS64.TRYWAIT P0, [UR6+0x8], R3 ;  /* 0x00000803ff0075a7 */ /* 0x000e640008001106 */
[----:B-1----:R-:W-:Y:S05]  /*3230*/  @!P0 BRA `(.L_x_67) ;  /* 0x0000006c001c8947 */ /* 0x002fea0003800000 */
.L_x_66:
[----:B------:R-:W2:Y:S01]  /*3240*/  LDS R5, [UR37+0x150] ;  /* 0x00015025ff057984 */ /* 0x000ea20008000800 */
[----:B-1----:R-:W-:Y:S02]  /*3250*/  HFMA2 R2, -RZ, RZ, 0, 5.9604644775390625e-08 ;  /* 0x00000001ff027431 */ /* 0x002fe400000001ff */
[----:B------:R-:W-:Y:S01]  /*3260*/  IMAD.MOV.U32 R3, RZ, RZ, 0xffff ;  /* 0x0000ffffff037424 */ /* 0x000fe200078e00ff */
[----:B------:R-:W-:Y:S01]  /*3270*/  UPRMT UR7, UR4, 0x654, UR8 ;  /* 0x0000065404077896 */ /* 0x000fe20008000008 */
[----:B--2---:R-:W-:-:S03]  /*3280*/  IMAD.SHL.U32 R4, R5, 0x20, RZ ;  /* 0x0000002005047824 */ /* 0x004fc600078e00ff */
[-C--:B------:R-:W-:Y:S02]  /*3290*/  SHF.L.U32 R3, R3, R5.reuse, RZ ;  /* 0x0000000503037219 */ /* 0x080fe400000006ff */
[----:B------:R-:W-:Y:S01]  /*32a0*/  SHF.L.U32 R5, R2, R5, RZ ;  /* 0x0000000502057219 */ /* 0x000fe200000006ff */
[----:B------:R2:W-:Y:S04]  /*32b0*/  STS [UR37+0x150], R4 ;  /* 0x00015004ff007988 */ /* 0x0005e80008000825 */
[----:B------:R2:W-:Y:S04]  /*32c0*/  ATOMS.OR RZ, [UR6+0x14], R3 ;  /* 0x00001403ffff798c */ /* 0x0005e8000b000006 */
[----:B------:R2:W-:Y:S01]  /*32d0*/  ATOMS.OR RZ, [UR6+0x18], R5 ;  /* 0x00001805ffff798c */ /* 0x0005e2000b000006 */
[----:B------:R-:W-:Y:S03]  /*32e0*/  SYNCS.ARRIVE.TRANS64.RED.A1T0 RZ, [UR7], RZ ;  /* 0x000000ffffff79a7 */ /* 0x000fe60008100407 */
[----:B------:R2:W-:Y:S01]  /*32f0*/  ATOMS.XOR RZ, [UR6+0x10], R2 ;  /* 0x00001002ffff798c */ /* 0x0005e2000b800006 */
[----:B------:R-:W-:Y:S05]  /*3300*/  BRA `(.L_x_64) ;  /* 0x0000000000107947 */ /* 0x000fea0003800000 */
.L_x_57:
[----:B------:R-:W-:-:S05]  /*3310*/  MOV R2, 0xffffffff ;  /* 0xffffffff00027802 */ /* 0x000fca0000000f00 */
[----:B------:R1:W-:Y:S02]  /*3320*/  STS [UR37+0x150], R2 ;  /* 0x00015002ff007988 */ /* 0x0003e40008000825 */
[----:B-1----:R-:W-:Y:S02]  /*3330*/  MOV R2, 0x3350 ;  /* 0x0000335000027802 */ /* 0x002fe40000000f00 */
[----:B-----5:R-:W-:Y:S05]  /*3340*/  CALL.REL.NOINC `($__internal_1_$__cuda_sm10x_tcgen05_guardrail_trap_phase_invalid_during_alloc) ;  /* 0x0000007000ec7944 */ /* 0x020fea0003c00000 */
.L_x_64:
[----:B------:R-:W-:Y:S05]  /*3350*/  WARPSYNC.ALL ;  /* 0x0000000000007948 */ /* 0x000fea0003800000 */
[----:B------:R-:W3:Y:S01]  /*3360*/  S2UR UR8, SR_CgaCtaId ;  /* 0x00000000000879c3 */ /* 0x000ee20000008800 */
[----:B------:R-:W-:Y:S01]  /*3370*/  UMOV UR6, 0x400 ;  /* 0x0000040000067882 */ /* 0x000fe20000000000 */
[----:B------:R-:W-:-:S06]  /*3380*/  NOP ;  /* 0x0000000000007918 */ /* 0x000fcc0000000000 */
[----:B------:R-:W-:Y:S06]  /*3390*/  BAR.ARV 0x6, 0xa0 ;  /* 0x0182800000007b1d */ /* 0x000fec0000002000 */
[----:B------:R-:W-:Y:S01]  /*33a0*/  LOP3.LUT R0, R0, 0xffff, RZ, 0xc0, !PT ;  /* 0x0000ffff00007812 */ /* 0x000fe200078ec0ff */
[----:B-1----:R-:W-:Y:S01]  /*33b0*/  IMAD.MOV.U32 R9, RZ, RZ, 0x1 ;  /* 0x00000001ff097424 */ /* 0x002fe200078e00ff */
[----:B------:R-:W-:Y:S01]  /*33c0*/  LOP3.LUT R8, R8, 0xffff, RZ, 0xc0, !PT ;  /* 0x0000ffff08087812 */ /* 0x000fe200078ec0ff */
[----:B------:R-:W-:Y:S01]  /*33d0*/  UMOV UR22, URZ ;  /* 0x000000ff00167c82 */ /* 0x000fe20008000000 */
[----:B------:R-:W-:Y:S01]  /*33e0*/  R2UR UR12, R0 ;  /* 0x00000000000c72ca */ /* 0x000fe200000e0000 */
[----:B------:R-:W-:Y:S01]  /*33f0*/  UMOV UR21, URZ ;  /* 0x000000ff00157c82 */ /* 0x000fe20008000000 */
[----:B------:R-:W-:Y:S01]  /*3400*/  R2UR UR13, R8 ;  /* 0x00000000080d72ca */ /* 0x000fe200000e0000 */
[----:B------:R-:W-:Y:S01]  /*3410*/  IMAD.MOV.U32 R8, RZ, RZ, RZ ;  /* 0x000000ffff087224 */ /* 0x000fe200078e00ff */
[----:B------:R-:W-:-:S02]  /*3420*/  UISETP.NE.AND UP2, UPT, UR5, URZ, UPT ;  /* 0x000000ff0500728c */ /* 0x000fc4000bf45270 */
[----:B---3--:R-:W-:Y:S01]  /*3430*/  ULEA UR8, UR8, UR6, 0x18 ;  /* 0x0000000608087291 */ /* 0x008fe2000f8ec0ff */
[----:B------:R-:W1:Y:S03]  /*3440*/  LDCU UR6, c[0x0][0x38c] ;  /* 0x00007180ff0677ac */ /* 0x000e660008000800 */
[----:B------:R-:W-:Y:S02]  /*3450*/  UIADD3 UR14, UPT, UPT, UR8, 0x6300, URZ ;  /* 0x00006300080e7890 */ /* 0x000fe4000fffe0ff */
[----:B------:R-:W-:-:S03]  /*3460*/  UIADD3 UR15, UPT, UPT, UR8, 0x8b00, URZ ;  /* 0x00008b00080f7890 */ /* 0x000fc6000fffe0ff */
[----:B--2---:R-:W2:Y:S01]  /*3470*/  LDS R2, [UR8+0x150] ;  /* 0x00015008ff027984 */ /* 0x004ea20008000800 */
[----:B------:R-:W-:Y:S02]  /*3480*/  USHF.R.U32.HI UR14, URZ, 0x4, UR14 ;  /* 0x00000004ff0e7899 */ /* 0x000fe4000801160e */
[----:B------:R-:W-:Y:S02]  /*3490*/  USHF.R.U32.HI UR15, URZ, 0x4, UR15 ;  /* 0x00000004ff0f7899 */ /* 0x000fe4000801160f */
[----:B------:R-:W-:Y:S02]  /*34a0*/  ULOP3.LUT UR14, UR14, 0x3fff, URZ, 0xc0, !UPT ;  /* 0x00003fff0e0e7892 */ /* 0x000fe4000f8ec0ff */
[----:B------:R-:W-:Y:S02]  /*34b0*/  ULOP3.LUT UR15, UR15, 0x3fff, URZ, 0xc0, !UPT ;  /* 0x00003fff0f0f7892 */ /* 0x000fe4000f8ec0ff */
[----:B------:R-:W-:Y:S02]  /*34c0*/  ULOP3.LUT UR14, UR14, 0x10000, URZ, 0xfc, !UPT ;  /* 0x000100000e0e7892 */ /* 0x000fe4000f8efcff */
[----:B-1----:R-:W-:-:S02]  /*34d0*/  UIADD3 UR6, UPT, UPT, UR6, 0x1f, URZ ;  /* 0x0000001f06067890 */ /* 0x002fc4000fffe0ff */
[----:B------:R-:W-:Y:S02]  /*34e0*/  ULOP3.LUT UR15, UR15, 0x10000, URZ, 0xfc, !UPT ;  /* 0x000100000f0f7892 */ /* 0x000fe4000f8efcff */
[----:B------:R-:W-:Y:S01]  /*34f0*/  USHF.R.S32.HI UR7, URZ, 0x1f, UR6 ;  /* 0x0000001fff077899 */ /* 0x000fe20008011406 */
[----:B------:R-:W-:Y:S01]  /*3500*/  UMOV UR20, URZ ;  /* 0x000000ff00147c82 */ /* 0x000fe20008000000 */
[----:B------:R-:W-:Y:S02]  /*3510*/  UMOV UR26, 0x0 ;  /* 0x00000000001a7882 */ /* 0x000fe40000000000 */
[----:B------:R-:W-:Y:S01]  /*3520*/  ULEA.HI UR7, UR7, UR6, URZ, 0x5 ;  /* 0x0000000607077291 */ /* 0x000fe2000f8f28ff */
[----:B------:R-:W-:-:S03]  /*3530*/  UMOV UR27, 0x84004a0 ;  /* 0x084004a0001b7882 */ /* 0x000fc60000000000 */
[----:B------:R-:W-:-:S04]  /*3540*/  USHF.R.S32.HI UR7, URZ, 0x5, UR7 ;  /* 0x00000005ff077899 */ /* 0x000fc80008011407 */
[----:B------:R-:W-:-:S04]  /*3550*/  UISETP.LT.AND UP0, UPT, UR7, 0x1, UPT ;  /* 0x000000010700788c */ /* 0x000fc8000bf01270 */
[----:B------:R-:W-:Y:S01]  /*3560*/  USEL UR23, UR7, 0x1, !UP0 ;  /* 0x0000000107177887 */ /* 0x000fe2000c000000 */
[----:B--2---:R-:W-:Y:S02]  /*3570*/  R2UR UR24, R2 ;  /* 0x00000000021872ca */ /* 0x004fe400000e0000 */
[----:B------:R-:W-:-:S13]  /*3580*/  CS2R R2, SRZ ;  /* 0x0000000000027805 */ /* 0x000fda000001ff00 */
.L_x_75:
[C---:B------:R-:W-:Y:S02]  /*3590*/  LEA R0, R8.reuse, UR8, 0x3 ;  /* 0x0000000808007c11 */ /* 0x040fe4000f8e18ff */
[----:B------:R-:W-:Y:S02]  /*35a0*/  SHF.L.U32 R5, R3, 0x1f, RZ ;  /* 0x0000001f03057819 */ /* 0x000fe400000006ff */
[----:B------:R-:W-:Y:S02]  /*35b0*/  LEA R4, R8, UR8, 0x4 ;  /* 0x0000000808047c11 */ /* 0x000fe4000f8e20ff */
[----:B------:R-:W1:Y:S02]  /*35c0*/  SYNCS.PHASECHK.TRANS64.TRYWAIT P0, [R0+URZ+0xa0], R5 ;  /* 0x0000a005000075a7 */ /* 0x000e6400080011ff */
[----:B-1-34-:R-:W-:Y:S05]  /*35d0*/  @!P0 BRA `(.L_x_68) ;  /* 0x00000068004c8947 */ /* 0x01afea0003800000 */
.L_x_164:
[----:B-1----:R-:W1:Y:S01]  /*35e0*/  LDS.128 R4, [R4+0x130] ;  /* 0x0001300004047984 */ /* 0x002e620000000c00 */
[----:B------:R-:W-:Y:S02]  /*35f0*/  VIADD R0, R0, 0xb0 ;  /* 0x000000b000007836 */ /* 0x000fe40000000000 */
[----:B------:R-:W-:Y:S01]  /*3600*/  VIADD R8, R8, 0x1 ;  /* 0x0000000108087836 */ /* 0x000fe20000000000 */
[----:B------:R-:W-:Y:S01]  /*3610*/  @!PT LDS RZ, [RZ] ;  /* 0x00000000fffff984 */ /* 0x000fe20000000800 */
[----:B------:R-:W-:Y:S01]  /*3620*/  @!PT LDS RZ, [RZ] ;  /* 0x00000000fffff984 */ /* 0x000fe20000000800 */
[----:B------:R-:W-:Y:S01]  /*3630*/  @!PT LDS RZ, [RZ] ;  /* 0x00000000fffff984 */ /* 0x000fe20000000800 */
[----:B------:R-:W-:Y:S01]  /*3640*/  @!PT LDS RZ, [RZ] ;  /* 0x00000000fffff984 */ /* 0x000fe20000000800 */
[----:B------:R2:W-:Y:S06]  /*3650*/  MEMBAR.ALL.CTA ;  /* 0x0000000000007992 */ /* 0x0005ec0000008000 */
[----:B--2---:R-:W2:Y:S01]  /*3660*/  FENCE.VIEW.ASYNC.S ;  /* 0x00000000000073c6 */ /* 0x004ea20000000000 */
[----:B------:R-:W-:-:S04]  /*3670*/  PRMT R0, RZ, 0x654, R0 ;  /* 0x00000654ff007816 */ /* 0x000fc80000000000 */
[----:B--2---:R2:W-:Y:S01]  /*3680*/  SYNCS.ARRIVE.TRANS64.RED.A1T0 RZ, [R0+URZ], RZ ;  /* 0x000000ff00ff79a7 */ /* 0x0045e200081004ff */
[----:B-1----:R-:W-:Y:S01]  /*3690*/  LOP3.LUT P1, RZ, R6, 0x1, RZ, 0xc0, !PT ;  /* 0x0000000106ff7812 */ /* 0x002fe2000782c0ff */
[----:B--2---:R-:W-:-:S12]  /*36a0*/  BRA.U UP2, `(.L_x_69) ;  /* 0x0000000102cc7547 */ /* 0x004fd8000b800000 */
[----:B------:R-:W1:Y:S01]  /*36b0*/  LDCU UR6, c[0x0][0x38c] ;  /* 0x00007180ff0677ac */ /* 0x000e620008000800 */
[----:B------:R-:W-:Y:S02]  /*36c0*/  PLOP3.LUT P2, PT, PT, PT, PT, 0x80, 0x8 ;  /* 0x000000000008781c */ /* 0x000fe40003f4f070 */
[----:B------:R-:W-:Y:S01]  /*36d0*/  SHF.L.U32 R5, R9, 0x1f, RZ ;  /* 0x0000001f09057819 */ /* 0x000fe200000006ff */
[----:B------:R-:W-:Y:S02]  /*36e0*/  ULEA UR11, UR22, UR8, 0x3 ;  /* 0x00000008160b7291 */ /* 0x000fe4000f8e18ff */
[----:B-1----:R-:W-:-:S06]  /*36f0*/  UISETP.GE.AND UP0, UPT, UR6, 0x1, UPT ;  /* 0x000000010600788c */ /* 0x002fcc000bf06270 */
[----:B------:R-:W-:-:S05]  /*3700*/  PLOP3.LUT P0, PT, PT, PT, UP0, 0x80, 0x8 ;  /* 0x000000000008781c */ /* 0x000fca0003f0f008 */
[----:B------:R-:W-:-:S08]  /*3710*/  @UP0 ULEA UR6, UR21, UR8, 0x3 ;  /* 0x0000000815060291 */ /* 0x000fd0000f8e18ff */
[----:B------:R-:W-:-:S04]  /*3720*/  @P0 SHF.L.U32 R0, R2, 0x1f, RZ ;  /* 0x0000001f02000819 */ /* 0x000fc800000006ff */
[----:B------:R1:W2:Y:S01]  /*3730*/  @P0 SYNCS.PHASECHK.TRANS64.TRYWAIT P2, [UR6], R0 ;  /* 0x00000000ff0005a7 */ /* 0x0002a20008041106 */
[----:B------:R-:W3:Y:S02]  /*3740*/  SYNCS.PHASECHK.TRANS64.TRYWAIT P0, [UR11+0xe0], R5 ;  /* 0x0000e005ff0075a7 */ /* 0x000ee4000800110b */
[----:B-123--:R-:W-:Y:S05]  /*3750*/  @!P0 BRA `(.L_x_70) ;  /* 0x0000006800008947 */ /* 0x00efea0003800000 */
.L_x_166:
[----:B------:R-:W-:Y:S01]  /*3760*/  UMOV UR19, UR20 ;  /* 0x0000001400137c82 */ /* 0x000fe20008000000 */
[----:B------:R-:W-:Y:S05]  /*3770*/  BRA.U !UP0, `(.L_x_71) ;  /* 0x0000000108887547 */ /* 0x000fea000b800000 */
[----:B------:R-:W-:Y:S02]  /*3780*/  UIADD3 UR19, UPT, UPT, UR23, UR20, URZ ;  /* 0x0000001417137290 */ /* 0x000fe4000fffe0ff */
[----:B------:R-:W-:Y:S02]  /*3790*/  ULEA UR10, UR22, UR24, 0x7 ;  /* 0x00000018160a7291 */ /* 0x000fe4000f8e38ff */
[----:B------:R-:W-:Y:S01]  /*37a0*/  UPLOP3.LUT UP3, UPT, UPT, UPT, UPT, 0x40, 0x4 ;  /* 0x000000000004789c */ /* 0x000fe20003f6e870 */
[----:B------:R-:W-:Y:S01]  /*37b0*/  UMOV UR18, UR7 ;  /* 0x0000000700127c82 */ /* 0x000fe20008000000 */
[----:B------:R-:W-:-:S09]  /*37c0*/  UMOV UR17, UR21 ;  /* 0x0000001500117c82 */ /* 0x000fd20008000000 */
.L_x_74:
[----:B--2---:R-:W-:Y:S01]  /*37d0*/  ULEA UR9, UR17, UR8, 0x3 ;  /* 0x0000000811097291 */ /* 0x004fe2000f8e18ff */
[----:B---3--:R-:W-:Y:S11]  /*37e0*/  @P2 BRA `(.L_x_72) ;  /* 0x00000000000c2947 */ /* 0x008ff60003800000 */
[----:B-1----:R-:W-:Y:S04]  /*37f0*/  SHF.L.U32 R5, R2, 0x1f, RZ ;  /* 0x0000001f02057819 */ /* 0x002fe800000006ff */
[----:B------:R-:W1:Y:S02]  /*3800*/  SYNCS.PHASECHK.TRANS64.TRYWAIT P0, [UR9], R5 ;  /* 0x00000005ff0075a7 */ /* 0x000e640008001109 */
[----:B-1----:R-:W-:Y:S05]  /*3810*/  @!P0 BRA `(.L_x_73) ;  /* 0x0000006400e88947 */ /* 0x002fea0003800000 */
.L_x_72:
[----:B------:R-:W-:Y:S01]  /*3820*/  UISETP.NE.AND UP0, UPT, UR18, 0x1, UPT ;  /* 0x000000011200788c */ /* 0x000fe2000bf05270 */
[----:B------:R-:W-:Y:S01]  /*3830*/  PLOP3.LUT P2, PT, PT, PT, PT, 0x80, 0x8 ;  /* 0x000000000008781c */ /* 0x000fe20003f4f070 */
[----:B------:R-:W-:Y:S02]  /*3840*/  UIADD3 UR21, UPT, UPT, UR17, 0x1, URZ ;  /* 0x0000000111157890 */ /* 0x000fe4000fffe0ff */
[----:B------:R-:W-:Y:S02]  /*3850*/  ULEA UR28, UR17, UR15, 0x8 ;  /* 0x0000000f111c7291 */ /* 0x000fe4000f8e40ff */
[----:B------:R-:W-:Y:S01]  /*3860*/  UISETP.NE.AND UP1, UPT, UR21, 0x5, UPT ;  /* 0x000000051500788c */ /* 0x000fe2000bf25270 */
[----:B------:R-:W-:Y:S01]  /*3870*/  PLOP3.LUT P0, PT, PT, PT, UP0, 0x80, 0x8 ;  /* 0x000000000008781c */ /* 0x000fe20003f0f008 */
[----:B------:R-:W-:Y:S02]  /*3880*/  ULEA UR30, UR17, UR14, 0x7 ;  /* 0x0000000e111e7291 */ /* 0x000fe4000f8e38ff */
[----:B------:R-:W-:Y:S02]  /*3890*/  USEL UR16, URZ, 0x1, UP1 ;  /* 0x00000001ff107887 */ /* 0x000fe40008800000 */
[----:B------:R-:W-:Y:S02]  /*38a0*/  USEL UR21, UR21, URZ, UP1 ;  /* 0x000000ff15157287 */ /* 0x000fe40008800000 */
[----:B------:R-:W-:Y:S02]  /*38b0*/  UIADD3 UR9, UPT, UPT, UR9, 0x28, URZ ;  /* 0x0000002809097890 */ /* 0x000fe4000fffe0ff */
[----:B------:R-:W-:Y:S01]  /*38c0*/  @UP0 ULEA UR6, UR21, UR8, 0x3 ;  /* 0x0000000815060291 */ /* 0x000fe2000f8e18ff */
[----:B------:R-:W-:Y:S01]  /*38d0*/  LOP3.LUT R2, R2, UR16, RZ, 0x3c, !PT ;  /* 0x0000001002027c12 */ /* 0x000fe2000f8e3cff */
[----:B------:R-:W-:Y:S01]  /*38e0*/  UMOV UR29, 0xc0004010 ;  /* 0xc0004010001d7882 */ /* 0x000fe20000000000 */
[----:B------:R-:W-:Y:S01]  /*38f0*/  UMOV UR31, 0xc0004010 ;  /* 0xc0004010001f7882 */ /* 0x000fe20000000000 */
[----:B------:R-:W-:Y:S01]  /*3900*/  UIADD3 UR20, UPT, UPT, UR20, 0x1, URZ ;  /* 0x0000000114147890 */ /* 0x000fe2000fffe0ff */
[----:B-1----:R-:W-:Y:S01]  /*3910*/  @P0 SHF.L.U32 R0, R2, 0x1f, RZ ;  /* 0x0000001f02000819 */ /* 0x002fe200000006ff */
[----:B------:R-:W-:Y:S02]  /*3920*/  UIADD3 UR18, UPT, UPT, UR18, -0x1, URZ ;  /* 0xffffffff12127890 */ /* 0x000fe4000fffe0ff */
[----:B------:R-:W-:Y:S01]  /*3930*/  UISETP.NE.AND UP0, UPT, UR20, UR19, UPT ;  /* 0x000000131400728c */ /* 0x000fe2000bf05270 */
[----:B------:R2:W3:Y:S01]  /*3940*/  @P0 SYNCS.PHASECHK.TRANS64.TRYWAIT P2, [UR6], R0 ;  /* 0x00000000ff0005a7 */ /* 0x0004e20008041106 */
[----:B------:R2:W-:Y:S01]  /*3950*/  UTCIMMA.2CTA gdesc[UR30], gdesc[UR28], tmem[UR10], tmem[UR26], idesc[UR27], UP3 ;  /* 0x00ff1a1c1e0075ea */ /* 0x0005e20009a0010a */
[----:B------:R-:W-:Y:S01]  /*3960*/  UPLOP3.LUT UP3, UPT, UPT, UPT, UPT, 0x80, 0x8 ;  /* 0x000000000008789c */ /* 0x000fe20003f6f070 */
[----:B------:R2:W-:Y:S01]  /*3970*/  UTCBAR.2CTA.MULTICAST [UR9], URZ, UR13 ;  /* 0x000000ff090073e9 */ /* 0x0005e2000820080d */
[----:B------:R-:W-:Y:S04]  /*3980*/  UMOV UR17, UR21 ;  /* 0x0000001500117c82 */ /* 0x000fe80008000000 */
[----:B------:R-:W-:Y:S05]  /*3990*/  BRA.U UP0, `(.L_x_74) ;  /* 0xfffffffd008c7547 */ /* 0x000fea000b83ffff */
.L_x_71:
[----:B------:R-:W-:Y:S01]  /*39a0*/  UIADD3 UR11, UPT, UPT, UR11, 0xc0, URZ ;  /* 0x000000c00b0b7890 */ /* 0x000fe2000fffe0ff */
[----:B------:R-:W-:-:S08]  /*39b0*/  UMOV UR20, UR19 ;  /* 0x0000001300147c82 */ /* 0x000fd00008000000 */
[----:B------:R4:W-:Y:S01]  /*39c0*/  UTCBAR.2CTA.MULTICAST [UR11], URZ, UR12 ;  /* 0x000000ff0b0073e9 */ /* 0x0009e2000820080c */
[----:B------:R-:W-:Y:S02]  /*39d0*/  NOP ;  /* 0x0000000000007918 */ /* 0x000fe40000000000 */
.L_x_69:
[----:B------:R-:W-:Y:S01]  /*39e0*/  UIADD3 UR22, UPT, UPT, UR22, 0x1, URZ ;  /* 0x0000000116167890 */ /* 0x000fe2000fffe0ff */
[----:B------:R-:W-:-:S03]  /*39f0*/  ISETP.NE.AND P0, PT, R8, 0x2, PT ;  /* 0x000000020800780c */ /* 0x000fc60003f05270 */
[----:B------:R-:W-:Y:S01]  /*3a00*/  UISETP.NE.AND UP0, UPT, UR22, 0x4, UPT ;  /* 0x000000041600788c */ /* 0x000fe2000bf05270 */
[----:B-12---:R-:W-:Y:S02]  /*3a10*/  SEL R0, RZ, 0x1, P0 ;  /* 0x00000001ff007807 */ /* 0x006fe40000000000 */
[----:B------:R-:W-:Y:S01]  /*3a20*/  SEL R8, R8, RZ, P0 ;  /* 0x000000ff08087207 */ /* 0x000fe20000000000 */
[----:B------:R-:W-:Y:S01]  /*3a30*/  USEL UR6, URZ, 0x1, UP0 ;  /* 0x00000001ff067887 */ /* 0x000fe20008000000 */
[----:B------:R-:W-:Y:S01]  /*3a40*/  LOP3.LUT R3, R3, R0, RZ, 0x3c, !PT ;  /* 0x0000000003037212 */ /* 0x000fe200078e3cff */
[----:B------:R-:W-:-:S04]  /*3a50*/  USEL UR22, UR22, URZ, UP0 ;  /* 0x000000ff16167287 */ /* 0x000fc80008000000 */
[----:B------:R-:W-:Y:S01]  /*3a60*/  LOP3.LUT R9, R9, UR6, RZ, 0x3c, !PT ;  /* 0x0000000609097c12 */ /* 0x000fe2000f8e3cff */
[----:B------:R-:W-:Y:S07]  /*3a70*/  @P1 BRA `(.L_x_75) ;  /* 0xfffffff800c41947 */ /* 0x000fee000383ffff */
[----:B------:R-:W1:Y:S01]  /*3a80*/  S2UR UR6, SR_CgaCtaId ;  /* 0x00000000000679c3 */ /* 0x000e620000008800 */
[----:B------:R-:W-:Y:S01]  /*3a90*/  ELECT P0, URZ, PT ;  /* 0x0000000000ff782f */ /* 0x000fe20003800000 */
[----:B------:R-:W-:Y:S01]  /*3aa0*/  HFMA2 R0, -RZ, RZ, 0, 5.9604644775390625e-08 ;  /* 0x00000001ff007431 */ /* 0x000fe200000001ff */
[----:B------:R-:W-:-:S05]  /*3ab0*/  UMOV UR7, 0x40 ;  /* 0x0000004000077882 */ /* 0x000fca0000000000 */
[----:B------:R-:W-:Y:S01]  /*3ac0*/  UVIRTCOUNT.DEALLOC.SMPOOL 0x80 ;  /* 0x000000800000784c */ /* 0x000fe20000000000 */
[----:B------:R-:W-:Y:S02]  /*3ad0*/  UISETP.NE.AND UP0, UPT, UR5, URZ, UPT ;  /* 0x000000ff0500728c */ /* 0x000fe4000bf05270 */
[----:B-1----:R-:W-:-:S09]  /*3ae0*/  ULEA UR6, UR6, UR7, 0x18 ;  /* 0x0000000706067291 */ /* 0x002fd2000f8ec0ff */
[----:B------:R1:W-:Y:S01]  /*3af0*/  @P0 STS.U8 [UR6+0x1c], R0 ;  /* 0x00001c00ff000988 */ /* 0x0003e20008000006 */
[----:B------:R-:W-:Y:S05]  /*3b00*/  BRA.U UP0, `(.L_x_76) ;  /* 0x0000000100a07547 */ /* 0x000fea000b800000 */
[----:B------:R-:W-:Y:S01]  /*3b10*/  UIADD3 UR5, UPT, UPT, UR8, 0xe0, URZ ;  /* 0x000000e008057890 */ /* 0x000fe2000fffe0ff */
[----:B------:R-:W-:-:S03]  /*3b20*/  SHF.L.U32 R3, R9, 0x1f, RZ ;  /* 0x0000001f09037819 */ /* 0x000fc600000006ff */
[----:B------:R-:W-:-:S09]  /*3b30*/  ULEA UR7, UR22, UR5, 0x3 ;  /* 0x0000000516077291 */ /* 0x000fd2000f8e18ff */
[----:B------:R-:W2:Y:S02]  /*3b40*/  SYNCS.PHASECHK.TRANS64.TRYWAIT P0, [UR7], R3 ;  /* 0x00000003ff0075a7 */ /* 0x000ea40008001107 */
[----:B--2---:R-:W-:Y:S05]  /*3b50*/  @!P0 BRA `(.L_x_77) ;  /* 0x0000006400308947 */ /* 0x004fea0003800000 */
.L_x_169:
        /* <DEDUP_REMOVED lines=9> */
.L_x_171:
        /* <DEDUP_REMOVED lines=9> */
.L_x_173:
[----:B------:R-:W-:-:S04]  /*3c80*/  UIADD3 UR9, UPT, UPT, UR9, 0x1, URZ ;  /* 0x0000000109097890 */ /* 0x000fc8000fffe0ff */
[----:B------:R-:W-:-:S04]  /*3c90*/  UISETP.NE.AND UP1, UPT, UR9, 0x4, UPT ;  /* 0x000000040900788c */ /* 0x000fc8000bf25270 */
[----:B------:R-:W-:Y:S02]  /*3ca0*/  USEL UR7, URZ, 0x1, UP1 ;  /* 0x00000001ff077887 */ /* 0x000fe40008800000 */
[----:B------:R-:W-:-:S04]  /*3cb0*/  USEL UR9, UR9, URZ, UP1 ;  /* 0x000000ff09097287 */ /* 0x000fc80008800000 */
[----:B------:R-:W-:Y:S01]  /*3cc0*/  ULEA UR9, UR9, UR5, 0x3 ;  /* 0x0000000509097291 */ /* 0x000fe2000f8e18ff */
[----:B-1----:R-:W-:-:S04]  /*3cd0*/  LOP3.LUT R3, R2, UR7, RZ, 0x3c, !PT ;  /* 0x0000000702037c12 */ /* 0x002fc8000f8e3cff */
[----:B------:R-:W-:Y:S01]  /*3ce0*/  SHF.L.U32 R3, R3, 0x1f, RZ ;  /* 0x0000001f03037819 */ /* 0x000fe200000006ff */
[----:B------:R-:W-:-:S04]  /*3cf0*/  IMAD.U32 R0, RZ, RZ, UR9 ;  /* 0x00000009ff007e24 */ /* 0x000fc8000f8e00ff */
[----:B------:R1:W2:Y:S03]  /*3d00*/  SYNCS.PHASECHK.TRANS64.TRYWAIT P0, [R0+URZ], R3 ;  /* 0x00000003000075a7 */ /* 0x0002a600080011ff */
[----:B--2---:R-:W-:Y:S05]  /*3d10*/  @!P0 NANOSLEEP.SYNCS 0x989680 ;  /* 0x009896800000895d */ /* 0x004fea0003900000 */
[----:B------:R-:W2:Y:S02]  /*3d20*/  @!P0 SYNCS.PHASECHK.TRANS64 P0, [R0+URZ], R3 ;  /* 0x00000003000085a7 */ /* 0x000ea400080010ff */
[----:B--2---:R-:W-:Y:S05]  /*3d30*/  @P0 BRA `(.L_x_80) ;  /* 0x0000000000200947 */ /* 0x004fea0003800000 */
.L_x_81:
[----:B--2---:R2:W1:Y:S02]  /*3d40*/  SYNCS.PHASECHK.TRANS64.TRYWAIT P0, [R0+URZ], R3 ;  /* 0x00000003000075a7 */ /* 0x00446400080011ff */
[----:B-1----:R-:W-:Y:S05]  /*3d50*/  @!P0 NANOSLEEP.SYNCS 0x989680 ;  /* 0x009896800000895d */ /* 0x002fea0003900000 */
[----:B------:R-:W1:Y:S02]  /*3d60*/  @!P0 SYNCS.PHASECHK.TRANS64 P0, [R0+URZ], R3 ;  /* 0x00000003000085a7 */ /* 0x000e6400080010ff */
[----:B-1----:R-:W-:Y:S05]  /*3d70*/  @!P0 BRA `(.L_x_81) ;  /* 0xfffffffc00f08947 */ /* 0x002fea000383ffff */
[----:B------:R-:W-:Y:S05]  /*3d80*/  BRA `(.L_x_80) ;  /* 0x00000000000c7947 */ /* 0x000fea0003800000 */
.L_x_76:
[----:B------:R-:W-:-:S04]  /*3d90*/  UIADD3 UR5, UPT, UPT, UR8, 0x120, URZ ;  /* 0x0000012008057890 */ /* 0x000fc8000fffe0ff */
[----:B------:R-:W-:-:S09]  /*3da0*/  UPRMT UR5, UR4, 0x654, UR5 ;  /* 0x0000065404057896 */ /* 0x000fd20008000005 */
[----:B------:R-:W-:Y:S03]  /*3db0*/  SYNCS.ARRIVE.TRANS64.RED.A1T0 RZ, [UR5], RZ ;  /* 0x000000ffffff79a7 */ /* 0x000fe60008100405 */
.L_x_80:
[----:B-12---:R-:W-:Y:S01]  /*3dc0*/  SHF.L.U32 R3, RZ, 0x1f, RZ ;  /* 0x0000001fff037819 */ /* 0x006fe200000006ff */
[----:B------:R-:W-:Y:S01]  /*3dd0*/  UIADD3 UR5, UPT, UPT, UR8, 0x120, URZ ;  /* 0x0000012008057890 */ /* 0x000fe2000fffe0ff */
[----:B------:R-:W-:Y:S02]  /*3de0*/  PLOP3.LUT P0, PT, PT, PT, UP0, 0x80, 0x8 ;  /* 0x000000000008781c */ /* 0x000fe40003f0f008 */
[----:B------:R-:W1:Y:S02]  /*3df0*/  SYNCS.PHASECHK.TRANS64.TRYWAIT P1, [UR8+0x120], R3 ;  /* 0x00012003ff0075a7 */ /* 0x000e640008021108 */
[----:B-1----:R-:W-:Y:S09]  /*3e00*/  @!P1 BRA `(.L_x_82) ;  /* 0x0000006000cc9947 */ /* 0x002ff20003800000 */
.L_x_175:
[----:B------:R-:W-:Y:S01]  /*3e10*/  @!UP0 UPRMT UR5, UR4, 0x654, UR5 ;  /* 0x0000065404058896 */ /* 0x000fe20008000005 */
[----:B------:R-:W-:Y:S02]  /*3e20*/  UMOV UR8, 0xffff ;  /* 0x0000ffff00087882 */ /* 0x000fe40000000000 */
[----:B------:R-:W-:-:S06]  /*3e30*/  UMOV UR4, 0x1 ;  /* 0x0000000100047882 */ /* 0x000fcc0000000000 */
[----:B------:R-:W-:Y:S01]  /*3e40*/  @!P0 SYNCS.ARRIVE.TRANS64.RED.A1T0 RZ, [UR5], RZ ;  /* 0x000000ffffff89a7 */ /* 0x000fe20008100405 */
[----:B------:R-:W-:Y:S01]  /*3e50*/  NOP ;  /* 0x0000000000007918 */ /* 0x000fe20000000000 */
[----:B-1----:R-:W1:Y:S01]  /*3e60*/  LDS R0, [UR6+0x14] ;  /* 0x00001406ff007984 */ /* 0x002e620008000800 */
[----:B------:R-:W-:-:S04]  /*3e70*/  ULOP3.LUT UR5, UR24, 0xffff, URZ, 0xc0, !UPT ;  /* 0x0000ffff18057892 */ /* 0x000fc8000f8ec0ff */
[----:B------:R-:W-:-:S04]  /*3e80*/  USHF.R.U32.HI UR5, URZ, 0x5, UR5 ;  /* 0x00000005ff057899 */ /* 0x000fc80008011605 */
[----:B------:R-:W-:Y:S02]  /*3e90*/  USHF.L.U32 UR8, UR8, UR5, URZ ;  /* 0x0000000508087299 */ /* 0x000fe400080006ff */
[----:B------:R-:W-:-:S04]  /*3ea0*/  USHF.L.U32 UR4, UR4, UR5, URZ ;  /* 0x0000000504047299 */ /* 0x000fc800080006ff */
[----:B-1----:R-:W-:-:S04]  /*3eb0*/  LOP3.LUT R0, R0, UR8, RZ, 0xc0, !PT ;  /* 0x0000000800007c12 */ /* 0x002fc8000f8ec0ff */
[----:B------:R-:W-:-:S13]  /*3ec0*/  ISETP.NE.AND P0, PT, R0, UR8, PT ;  /* 0x0000000800007c0c */ /* 0x000fda000bf05270 */
[----:B------:R-:W-:Y:S05]  /*3ed0*/  @P0 BRA `(.L_x_83) ;  /* 0x0000000000580947 */ /* 0x000fea0003800000 */
[----:B------:R-:W1:Y:S02]  /*3ee0*/  LDS R0, [UR6+0x18] ;  /* 0x00001806ff007984 */ /* 0x000e640008000800 */
[----:B-1----:R-:W-:-:S04]  /*3ef0*/  LOP3.LUT R0, R0, UR4, RZ, 0xc0, !PT ;  /* 0x0000000400007c12 */ /* 0x002fc8000f8ec0ff */
[----:B------:R-:W-:-:S13]  /*3f00*/  ISETP.NE.AND P0, PT, R0, UR4, PT ;  /* 0x0000000400007c0c */ /* 0x000fda000bf05270 */
[----:B------:R-:W-:Y:S05]  /*3f10*/  @P0 BRA `(.L_x_84) ;  /* 0x00000000003c0947 */ /* 0x000fea0003800000 */
[----:B------:R-:W1:Y:S01]  /*3f20*/  S2R R2, SR_LANEID ;  /* 0x0000000000027919 */ /* 0x000e620000000000 */
[----:B------:R-:W-:Y:S01]  /*3f30*/  ULOP3.LUT UR8, URZ, UR8, URZ, 0x33, !UPT ;  /* 0x00000008ff087292 */ /* 0x000fe2000f8e33ff */
[----:B------:R-:W-:Y:S01]  /*3f40*/  LOP3.LUT R4, RZ, UR4, RZ, 0x33, !PT ;  /* 0x00000004ff047c12 */ /* 0x000fe2000f8e33ff */
[----:B------:R-:W-:Y:S02]  /*3f50*/  VOTEU.ANY UR7, UPT, PT ;  /* 0x0000000000077886 */ /* 0x000fe400038e0100 */
[----:B------:R-:W-:Y:S01]  /*3f60*/  UFLO.U32 UR7, UR7 ;  /* 0x00000007000772bd */ /* 0x000fe200080e0000 */
[----:B------:R-:W2:Y:S01]  /*3f70*/  REDUX UR4, R4 ;  /* 0x00000000040473c4 */ /* 0x000ea20000000000 */
[----:B------:R-:W-:-:S06]  /*3f80*/  IMAD.U32 R0, RZ, RZ, UR8 ;  /* 0x00000008ff007e24 */ /* 0x000fcc000f8e00ff */
[----:B------:R1:W-:Y:S01]  /*3f90*/  UTCATOMSWS.AND URZ, UR8 ;  /* 0x0000000800ff79e3 */ /* 0x0003e20008000000 */
[----:B------:R-:W3:Y:S01]  /*3fa0*/  REDUX UR5, R0 ;  /* 0x00000000000573c4 */ /* 0x000ee20000000000 */
[----:B-1----:R-:W-:Y:S01]  /*3fb0*/  ISETP.EQ.U32.AND P0, PT, R2, UR7, PT ;  /* 0x0000000702007c0c */ /* 0x002fe2000bf02070 */
[----:B--2---:R-:W-:Y:S01]  /*3fc0*/  IMAD.U32 R2, RZ, RZ, UR4 ;  /* 0x00000004ff027e24 */ /* 0x004fe2000f8e00ff */
[----:B---3--:R-:W-:-:S11]  /*3fd0*/  MOV R3, UR5 ;  /* 0x0000000500037c02 */ /* 0x008fd60008000f00 */
[----:B------:R1:W-:Y:S04]  /*3fe0*/  @P0 ATOMS.AND RZ, [UR6+0x14], R3 ;  /* 0x00001403ffff098c */ /* 0x0003e8000a800006 */
[----:B------:R1:W-:Y:S01]  /*3ff0*/  @P0 ATOMS.AND RZ, [UR6+0x18], R2 ;  /* 0x00001802ffff098c */ /* 0x0003e2000a800006 */
[----:B------:R-:W-:Y:S05]  /*4000*/  BRA `(.L_x_85) ;  /* 0x0000000000147947 */ /* 0x000fea0003800000 */
.L_x_84:
[----:B------:R-:W-:Y:S02]  /*4010*/  MOV R2, 0x4030 ;  /* 0x0000403000027802 */ /* 0x000fe40000000f00 */
[----:B---345:R-:W-:Y:S05]  /*4020*/  CALL.REL.NOINC `($__internal_0_$__cuda_sm10x_tcgen05_guardrail_trap_col_being_dealloced_not_returned_by_alloc) ;  /* 0x0000006400a87944 */ /* 0x038fea0003c00000 */
[----:B------:R-:W-:Y:S05]  /*4030*/  BRA `(.L_x_85) ;  /* 0x0000000000087947 */ /* 0x000fea0003800000 */
.L_x_83:
[----:B------:R-:W-:Y:S02]  /*4040*/  MOV R2, 0x4060 ;  /* 0x0000406000027802 */ /* 0x000fe40000000f00 */
[----:B---345:R-:W-:Y:S05]  /*4050*/  CALL.REL.NOINC `($__internal_2_$__cuda_sm10x_tcgen05_guardrail_trap_unallocated_columns_being_dealloced) ;  /* 0x0000006400b47944 */ /* 0x038fea0003c00000 */
.L_x_85:
[----:B------:R-:W-:Y:S01]  /*4060*/  NOP ;  /* 0x0000000000007918 */ /* 0x000fe20000000000 */
[----:B----4-:R-:W-:Y:S05]  /*4070*/  EXIT ;  /* 0x000000000000794d */ /* 0x010fea0003800000 */
.L_x_56:
[----:B------:R-:W-:-:S09]  /*4080*/  UISETP.NE.OR UP5, UPT, UR10, 0x3, !UP5 ;  /* 0x000000030a00788c */ /* 0x000fd2000efa5670 */
[----:B------:R-:W-:Y:S05]  /*4090*/  BRA.U UP5, `(.L_x_86) ;  /* 0x0000001105787547 */ /* 0x000fea000b800000 */
[----:B------:R-:W1:Y:S01]  /*40a0*/  LDC R0, c[0x0][0xb30] ;  /* 0x0002cc00ff007b82 */ /* 0x000e620000000800 */
[----:B------:R-:W2:Y:S01]  /*40b0*/  LDCU.64 UR8, c[0x0][0x888] ;  /* 0x00011100ff0877ac */ /* 0x000ea20008000a00 */
[----:B------:R-:W-:Y:S02]  /*40c0*/  HFMA2 R29, -RZ, RZ, 0, 0 ;  /* 0x00000000ff1d7431 */ /* 0x000fe400000001ff */
[----:B------:R-:W-:Y:S01]  /*40d0*/  IMAD.MOV.U32 R31, RZ, RZ, 0x1 ;  /* 0x00000001ff1f7424 */ /* 0x000fe200078e00ff */
[----:B------:R-:W-:Y:S01]  /*40e0*/  MOV R23, 0x1000 ;  /* 0x0000100000177802 */ /* 0x000fe20000000f00 */
[----:B------:R-:W3:Y:S01]  /*40f0*/  LDCU.64 UR4, c[0x0][0x890] ;  /* 0x00011200ff0477ac */ /* 0x000ee20008000a00 */
[----:B------:R-:W-:Y:S01]  /*4100*/  IMAD.MOV.U32 R30, RZ, RZ, RZ ;  /* 0x000000ffff1e7224 */ /* 0x000fe200078e00ff */
[----:B------:R-:W4:Y:S01]  /*4110*/  LDC R19, c[0x0][0x370] ;  /* 0x0000dc00ff137b82 */ /* 0x000f220000000800 */
[----:B------:R-:W-:Y:S01]  /*4120*/  UMOV UR7, 0x400 ;  /* 0x0000040000077882 */ /* 0x000fe20000000000 */
[----:B------:R-:W-:-:S02]  /*4130*/  UPLOP3.LUT UP1, UPT, UPT, UPT, UPT, 0x40, 0x4 ;  /* 0x000000000004789c */ /* 0x000fc40003f2e870 */
[----:B------:R-:W-:-:S04]  /*4140*/  ULEA UR7, UR37, UR7, 0x18 ;  /* 0x0000000725077291 */ /* 0x000fc8000f8ec0ff */
[----:B------:R-:W4:Y:S01]  /*4150*/  LDC R2, c[0x0][0xb0c] ;  /* 0x0002c300ff027b82 */ /* 0x000f220000000800 */
[----:B------:R-:W-:Y:S02]  /*4160*/  UIADD3 UR13, UPT, UPT, UR7, 0x68, URZ ;  /* 0x00000068070d7890 */ /* 0x000fe4000fffe0ff */
[----:B--2---:R-:W-:Y:S02]  /*4170*/  UISETP.NE.U32.AND UP3, UPT, UR8, URZ, UPT ;  /* 0x000000ff0800728c */ /* 0x004fe4000bf65070 */
[----:B------:R-:W-:Y:S02]  /*4180*/  UIADD3 UR41, UPT, UPT, UR7, 0x50, URZ ;  /* 0x0000005007297890 */ /* 0x000fe4000fffe0ff */
[----:B---3--:R-:W-:Y:S01]  /*4190*/  UISETP.NE.U32.AND UP4, UPT, UR4, URZ, UPT ;  /* 0x000000ff0400728c */ /* 0x008fe2000bf85070 */
[----:B------:R-:W2:Y:S01]  /*41a0*/  LDC R18, c[0x0][0xb20] ;  /* 0x0002c800ff127b82 */ /* 0x000ea20000000800 */
[----:B-1----:R-:W-:Y:S01]  /*41b0*/  ISETP.NE.AND P1, PT, R0, 0x1, PT ;  /* 0x000000010000780c */ /* 0x002fe20003f25270 */
[----:B------:R-:W-:-:S02]  /*41c0*/  UISETP.NE.AND.EX UP3, UPT, UR9, URZ, UPT, UP3 ;  /* 0x000000ff0900728c */ /* 0x000fc4000bf65330 */
[----:B------:R-:W-:Y:S02]  /*41d0*/  UIADD3 UR33, UPT, UPT, UR7, 0x58, URZ ;  /* 0x0000005807217890 */ /* 0x000fe4000fffe0ff */
[----:B------:R-:W-:Y:S02]  /*41e0*/  UIADD3 UR25, UPT, UPT, UR7, 0x60, URZ ;  /* 0x0000006007197890 */ /* 0x000fe4000fffe0ff */
[----:B------:R-:W1:Y:S01]  /*41f0*/  LDC.64 R32, c[0x0][0x348] ;  /* 0x0000d200ff207b82 */ /* 0x000e620000000a00 */
[----:B------:R-:W-:Y:S02]  /*4200*/  UPRMT UR13, UR37, 0x654, UR13 ;  /* 0x00000654250d7896 */ /* 0x000fe4000800000d */
[----:B------:R-:W-:-:S05]  /*4210*/  UISETP.NE.AND.EX UP4, UPT, UR5, URZ, UPT, UP4 ;  /* 0x000000ff0500728c */ /* 0x000fca000bf85340 */
[----:B------:R-:W3:Y:S08]  /*4220*/  LDC.64 R16, c[0x0][0xb10] ;  /* 0x0002c400ff107b82 */ /* 0x000ef00000000a00 */
[----:B------:R-:W1:Y:S08]  /*4230*/  LDC.64 R6, c[0x0][0xb18] ;  /* 0x0002c600ff067b82 */ /* 0x000e700000000a00 */
[----:B------:R-:W1:Y:S08]  /*4240*/  LDC.64 R4, c[0x0][0xb28] ;  /* 0x0002ca00ff047b82 */ /* 0x000e700000000a00 */
[----:B--2-4-:R-:W1:Y:S02]  /*4250*/  LDC R22, c[0x0][0x374] ;  /* 0x0000dd00ff167b82 */ /* 0x014e640000000800 */
.L_x_97:
[C---:B------:R-:W-:Y:S02]  /*4260*/  LEA R0, R30.reuse, UR7, 0x3 ;  /* 0x000000071e007c11 */ /* 0x040fe4000f8e18ff */
[----:B------:R-:W-:Y:S02]  /*4270*/  SHF.L.U32 R3, R29, 0x1f, RZ ;  /* 0x0000001f1d037819 */ /* 0x000fe400000006ff */
[----:B------:R-:W-:Y:S02]  /*4280*/  LEA R24, R30, UR7, 0x4 ;  /* 0x000000071e187c11 */ /* 0x000fe4000f8e20ff */
[----:B--2---:R-:W2:Y:S02]  /*4290*/  SYNCS.PHASECHK.TRANS64.TRYWAIT P0, [R0+URZ+0xa0], R3 ;  /* 0x0000a003000075a7 */ /* 0x004ea400080011ff */
[----:B--2---:R-:W-:Y:S05]  /*42a0*/  @!P0 BRA `(.L_x_87) ;  /* 0x0000005c00bc8947 */ /* 0x004fea0003800000 */
.L_x_176:
[----:B------:R-:W-:Y:S01]  /*42b0*/  ISETP.GE.AND P0, PT, R40, 0x1, PT ;  /* 0x000000012800780c */ /* 0x000fe20003f06270 */
[----:B------:R-:W4:Y:S01]  /*42c0*/  LDS.128 R24, [R24+0x130] ;  /* 0x0001300018187984 */ /* 0x000f220000000c00 */
[----:B--2---:R-:W-:Y:S01]  /*42d0*/  VIADD R0, R0, 0xb0 ;  /* 0x000000b000007836 */ /* 0x004fe20000000000 */
[----:B------:R-:W-:Y:S01]  /*42e0*/  @!PT LDS RZ, [RZ] ;  /* 0x00000000fffff984 */ /* 0x000fe20000000800 */
[----:B------:R-:W-:Y:S01]  /*42f0*/  @!PT LDS RZ, [RZ] ;  /* 0x00000000fffff984 */ /* 0x000fe20000000800 */
[----:B------:R-:W-:Y:S01]  /*4300*/  @!PT LDS RZ, [RZ] ;  /* 0x00000000fffff984 */ /* 0x000fe20000000800 */
[----:B------:R-:W-:Y:S01]  /*4310*/  @!PT LDS RZ, [RZ] ;  /* 0x00000000fffff984 */ /* 0x000fe20000000800 */
[----:B------:R2:W-:Y:S06]  /*4320*/  MEMBAR.ALL.CTA ;  /* 0x0000000000007992 */ /* 0x0005ec0000008000 */
[----:B--2---:R-:W2:Y:S01]  /*4330*/  FENCE.VIEW.ASYNC.S ;  /* 0x00000000000073c6 */ /* 0x004ea20000000000 */
[----:B------:R-:W-:Y:S04]  /*4340*/  PRMT R0, RZ, 0x654, R0 ;  /* 0x00000654ff007816 */ /* 0x000fe80000000000 */
[----:B--2---:R2:W-:Y:S01]  /*4350*/  SYNCS.ARRIVE.TRANS64.RED.A1T0 RZ, [R0+URZ], RZ ;  /* 0x000000ff00ff79a7 */ /* 0x0045e200081004ff */
[----:B----4-:R-:W-:Y:S11]  /*4360*/  LOP3.LUT P3, RZ, R26, 0x1, RZ, 0xc0, !PT ;  /* 0x000000011aff7812 */ /* 0x010ff6000786c0ff */
[----:B------:R-:W-:Y:S02]  /*4370*/  @!UPT UIADD3 URZ, UPT, UPT, URZ, URZ, URZ ;  /* 0x000000fffffff290 */ /* 0x000fe4000fffe0ff */
[----:B------:R-:W-:Y:S02]  /*4380*/  @P3 MOV R13, R24 ;  /* 0x00000018000d3202 */ /* 0x000fe40000000f00 */
[----:B------:R-:W-:Y:S01]  /*4390*/  @P3 LOP3.LUT R8, R25, 0xffff, RZ, 0xc0, !PT ;  /* 0x0000ffff19083812 */ /* 0x000fe200078ec0ff */
[----:B--2---:R-:W-:Y:S06]  /*43a0*/  @!P0 BRA `(.L_x_88) ;  /* 0x0000000000a48947 */ /* 0x004fec0003800000 */
[----:B-1----:R-:W-:Y:S01]  /*43b0*/  IMAD.HI.U32 R35, R22, R7, RZ ;  /* 0x0000000716237227 */ /* 0x002fe200078e00ff */
[----:B------:R-:W-:Y:S02]  /*43c0*/  ISETP.NE.AND P0, PT, R6, 0x1, PT ;  /* 0x000000010600780c */ /* 0x000fe40003f05270 */
[----:B------:R-:W-:Y:S01]  /*43d0*/  ISETP.NE.AND P2, PT, R40, 0x1, PT ;  /* 0x000000012800780c */ /* 0x000fe20003f45270 */
[----:B---3--:R-:W-:Y:S01]  /*43e0*/  IMAD.HI.U32 R34, R19, R16, RZ ;  /* 0x0000001013227227 */ /* 0x008fe200078e00ff */
[----:B------:R-:W-:Y:S02]  /*43f0*/  SHF.R.U32.HI R35, RZ, R18, R35 ;  /* 0x00000012ff237219 */ /* 0x000fe40000011623 */
[----:B------:R-:W-:Y:S01]  /*4400*/  ISETP.NE.AND P4, PT, R2, 0x1, PT ;  /* 0x000000010200780c */ /* 0x000fe20003f85270 */
[----:B------:R-:W-:Y:S01]  /*4410*/  IMAD.HI.U32 R36, R13, R16, RZ ;  /* 0x000000100d247227 */ /* 0x000fe200078e00ff */
[----:B------:R-:W-:Y:S02]  /*4420*/  SHF.R.U32.HI R34, RZ, R17, R34 ;  /* 0x00000011ff227219 */ /* 0x000fe40000011622 */
[----:B------:R-:W-:Y:S01]  /*4430*/  SEL R3, R22, R35, !P0 ;  /* 0x0000002316037207 */ /* 0x000fe20004000000 */
[C---:B------:R-:W-:Y:S01]  /*4440*/  IMAD.HI.U32 R35, R8.reuse, R7, RZ ;  /* 0x0000000708237227 */ /* 0x040fe200078e00ff */
[----:B------:R-:W-:Y:S02]  /*4450*/  SEL R11, R19, R34, !P4 ;  /* 0x00000022130b7207 */ /* 0x000fe40006000000 */
[----:B------:R-:W-:Y:S01]  /*4460*/  SHF.R.U32.HI R36, RZ, R17, R36 ;  /* 0x00000011ff247219 */ /* 0x000fe20000011624 */
[----:B------:R-:W-:Y:S01]  /*4470*/  IMAD.HI.U32 R38, R3, R4, RZ ;  /* 0x0000000403267227 */ /* 0x000fe200078e00ff */
[----:B------:R-:W-:Y:S03]  /*4480*/  SHF.R.U32.HI R35, RZ, R18, R35 ;  /* 0x00000012ff237219 */ /* 0x000fe60000011623 */
[----:B------:R-:W-:Y:S01]  /*4490*/  IMAD.HI.U32 R34, R11, R4, RZ ;  /* 0x000000040b227227 */ /* 0x000fe200078e00ff */
[----:B------:R-:W-:Y:S02]  /*44a0*/  @P2 SHF.R.U32.HI R3, RZ, R5, R38 ;  /* 0x00000005ff032219 */ /* 0x000fe40000011626 */
[----:B------:R-:W-:Y:S02]  /*44b0*/  SEL R9, R8, R35, !P0 ;  /* 0x0000002308097207 */ /* 0x000fe40004000000 */
[----:B------:R-:W-:Y:S01]  /*44c0*/  @P2 SHF.R.U32.HI R11, RZ, R5, R34 ;  /* 0x00000005ff0b2219 */ /* 0x000fe20000011622 */
[C---:B------:R-:W-:Y:S01]  /*44d0*/  IMAD R10, R40.reuse, R3, RZ ;  /* 0x00000003280a7224 */ /* 0x040fe200078e02ff */
[----:B------:R-:W-:Y:S01]  /*44e0*/  SEL R3, R13, R36, !P4 ;  /* 0x000000240d037207 */ /* 0x000fe20006000000 */
[C---:B------:R-:W-:Y:S03]  /*44f0*/  IMAD.HI.U32 R14, R9.reuse, R4, RZ ;  /* 0x00000004090e7227 */ /* 0x040fe600078e00ff */
[----:B------:R-:W-:Y:S01]  /*4500*/  ISETP.GE.AND P0, PT, R9, R10, PT ;  /* 0x0000000a0900720c */ /* 0x000fe20003f06270 */
[C---:B------:R-:W-:Y:S01]  /*4510*/  IMAD R12, R40.reuse, R11, RZ ;  /* 0x0000000b280c7224 */ /* 0x040fe200078e02ff */
[-C--:B------:R-:W-:Y:S04]  /*4520*/  SHF.R.U32.HI R14, RZ, R5.reuse, R14 ;  /* 0x00000005ff0e7219 */ /* 0x080fe8000001160e */
[----:B------:R-:W-:Y:S02]  /*4530*/  ISETP.GE.OR P0, PT, R3, R12, P0 ;  /* 0x0000000c0300720c */ /* 0x000fe40000706670 */
[----:B------:R-:W-:Y:S05]  /*4540*/  SEL R15, R9, R14, !P2 ;  /* 0x0000000e090f7207 */ /* 0x000fea0005000000 */
[----:B------:R-:W-:Y:S04]  /*4550*/  IMAD.MOV R14, RZ, RZ, -R15 ;  /* 0x000000ffff0e7224 */ /* 0x000fe800078e0a0f */
[----:B------:R-:W-:Y:S02]  /*4560*/  IMAD R14, R40, R14, R9 ;  /* 0x0000000e280e7224 */ /* 0x000fe400078e0209 */
[C---:B------:R-:W-:Y:S05]  /*4570*/  @!P0 IMAD.HI.U32 R10, R3.reuse, R4, RZ ;  /* 0x00000004030a8227 */ /* 0x040fea00078e00ff */
[----:B------:R-:W-:Y:S04]  /*4580*/  @!P0 SHF.R.U32.HI R10, RZ, R5, R10 ;  /* 0x00000005ff0a8219 */ /* 0x000fe8000001160a */
[----:B------:R-:W-:Y:S01]  /*4590*/  @!P0 SEL R0, R3, R10, !P2 ;  /* 0x0000000a03008207 */ /* 0x000fe20005000000 */
[----:B------:R-:W-:Y:S03]  /*45a0*/  IMAD.MOV R10, RZ, RZ, -R3 ;  /* 0x000000ffff0a7224 */ /* 0x000fe600078e0a03 */
[----:B------:R-:W-:Y:S01]  /*45b0*/  @!P0 IADD3 R15, PT, PT, R15, -R0, RZ ;  /* 0x800000000f0f8210 */ /* 0x000fe20007ffe0ff */
[----:B------:R-:W-:Y:S01]  /*45c0*/  @!P0 IMAD R0, R11, R14, R0 ;  /* 0x0000000e0b008224 */ /* 0x000fe200078e0200 */
[----:B------:R-:W-:Y:S01]  /*45d0*/  IADD3 R11, PT, PT, -R9, RZ, RZ ;  /* 0x000000ff090b7210 */ /* 0x000fe20007ffe1ff */
[----:B------:R-:W-:Y:S02]  /*45e0*/  IMAD R13, R2, R10, R13 ;  /* 0x0000000a020d7224 */ /* 0x000fe400078e020d */
[----:B------:R-:W-:Y:S02]  /*45f0*/  @!P0 IMAD R9, R15, R40, R3 ;  /* 0x000000280f098224 */ /* 0x000fe400078e0203 */
[----:B------:R-:W-:Y:S02]  /*4600*/  @!P0 IMAD.MOV.U32 R3, RZ, RZ, R0 ;  /* 0x000000ffff038224 */ /* 0x000fe400078e0000 */
[----:B------:R-:W-:Y:S02]  /*4610*/  IMAD R8, R6, R11, R8 ;  /* 0x0000000b06087224 */ /* 0x000fe400078e0208 */
[----:B------:R-:W-:Y:S02]  /*4620*/  IMAD R13, R3, R2, R13 ;  /* 0x00000002030d7224 */ /* 0x000fe400078e020d */
[----:B------:R-:W-:Y:S02]  /*4630*/  IMAD R8, R9, R6, R8 ;  /* 0x0000000609087224 */ /* 0x000fe400078e0208 */
.L_x_88:
[----:B------:R-:W-:Y:S05]  /*4640*/  BRA.U UP1, `(.L_x_89) ;  /* 0x0000000101107547 */ /* 0x000fea000b800000 */
[----:B------:R-:W-:Y:S04]  /*4650*/  MOV R0, UR6 ;  /* 0x0000000600007c02 */ /* 0x000fe80008000f00 */
[----:B------:R-:W-:Y:S04]  /*4660*/  SHF.L.U32 R3, R0, 0x1f, RZ ;  /* 0x0000001f00037819 */ /* 0x000fe800000006ff */
[----:B------:R-:W2:Y:S02]  /*4670*/  SYNCS.PHASECHK.TRANS64.TRYWAIT P0, [UR7+0x98], R3 ;  /* 0x00009803ff0075a7 */ /* 0x000ea40008001107 */
[----:B--2---:R-:W-:Y:S05]  /*4680*/  @!P0 BRA `(.L_x_90) ;  /* 0x0000005800d88947 */ /* 0x004fea0003800000 */
.L_x_89:
[----:B------:R-:W-:Y:S02]  /*4690*/  R2UR UR42, R20 ;  /* 0x00000000142a72ca */ /* 0x000fe400000e0000 */
[----:B------:R-:W-:Y:S02]  /*46a0*/  R2UR UR43, R21 ;  /* 0x00000000152b72ca */ /* 0x000fe400000e0000 */
[----:B------:R-:W-:Y:S02]  /*46b0*/  ISETP.NE.U32.AND P2, PT, RZ, UR4, PT ;  /* 0x00000004ff007c0c */ /* 0x000fe4000bf45070 */
[----:B------:R-:W-:Y:S02]  /*46c0*/  SHF.L.U32 R12, R31, 0x1f, RZ ;  /* 0x0000001f1f0c7819 */ /* 0x000fe400000006ff */
[----:B------:R-:W-:Y:S05]  /*46d0*/  ISETP.NE.AND.EX P2, PT, RZ, UR5, PT, P2 ;  /* 0x00000005ff007c0c */ /* 0x000fea000bf45320 */
[----:B------:R-:W-:Y:S02]  /*46e0*/  USHF.L.U32 UR42, UR42, 0x8, URZ ;  /* 0x000000082a2a7899 */ /* 0x000fe400080006ff */
[----:B------:R-:W-:Y:S01]  /*46f0*/  USHF.L.U32 UR43, UR43, 0x6, URZ ;  /* 0x000000062b2b7899 */ /* 0x000fe200080006ff */
[----:B------:R-:W-:Y:S11]  /*4700*/  BRA.U !UP4, `(.L_x_91) ;  /* 0x000000010c347547 */ /* 0x000ff6000b800000 */
[----:B------:R-:W-:Y:S01]  /*4710*/  UPLOP3.LUT UP0, UPT, UPT, UPT, UP3, 0x80, 0x8 ;  /* 0x000000000008789c */ /* 0x000fe20003f0f030 */
[----:B--2---:R-:W-:Y:S02]  /*4720*/  HFMA2 R0, -RZ, RZ, 0, 5.9604644775390625e-08 ;  /* 0x00000001ff007431 */ /* 0x004fe400000001ff */
[----:B------:R-:W-:Y:S03]  /*4730*/  IMAD.MOV.U32 R91, RZ, RZ, 0x1 ;  /* 0x00000001ff5b7424 */ /* 0x000fe600078e00ff */
[----:B------:R-:W-:Y:S05]  /*4740*/  PLOP3.LUT P0, PT, PT, PT, UP0, 0x80, 0x8 ;  /* 0x000000000008781c */ /* 0x000fea0003f0f008 */
[----:B------:R-:W2:Y:S01]  /*4750*/  @UP0 LDCU.64 UR10, c[0x0][0x888] ;  /* 0x00011100ff0a07ac */ /* 0x000ea20008000a00 */
[----:B------:R-:W-:Y:S07]  /*4760*/  @UP0 UIMAD UR8, UR36, UR4, URZ ;  /* 0x00000004240802a4 */ /* 0x000fee000f8e02ff */
[----:B------:R-:W-:Y:S01]  /*4770*/  @!P0 PRMT R91, R0, 0x7610, R91 ;  /* 0x00007610005b8816 */ /* 0x000fe2000000005b */
[----:B--2---:R-:W-:Y:S03]  /*4780*/  @UP0 UIMAD.WIDE UR10, UR8, 0x4, UR10 ;  /* 0x00000004080a08a5 */ /* 0x004fe6000f8e020a */
[----:B------:R-:W2:Y:S03]  /*4790*/  @!UP0 LDCU UR8, c[0x0][0x880] ;  /* 0x00011000ff0887ac */ /* 0x000ea60008000800 */
[----:B------:R-:W-:Y:S01]  /*47a0*/  IMAD.U32 R10, RZ, RZ, UR10 ;  /* 0x0000000aff0a7e24 */ /* 0x000fe2000f8e00ff */
[----:B------:R-:W-:Y:S05]  /*47b0*/  MOV R11, UR11 ;  /* 0x0000000b000b7c02 */ /* 0x000fea0008000f00 */
[----:B-----5:R4:W5:Y:S02]  /*47c0*/  @P0 LDG.E R50, desc[UR46][R10.64] ;  /* 0x0000002e0a320981 */ /* 0x020964000c1e1900 */
[----:B--2-4-:R-:W-:Y:S07]  /*47d0*/  @!P0 IMAD.U32 R50, RZ, RZ, UR8 ;  /* 0x00000008ff328e24 */ /* 0x014fee000f8e00ff */
.L_x_91:
[----:B-----5:R-:W-:Y:S01]  /*47e0*/  @!P2 ISETP.EQ.AND P0, PT, R50, RZ, PT ;  /* 0x000000ff3200a20c */ /* 0x020fe20003f02270 */
[----:B------:R-:W-:Y:S01]  /*47f0*/  @!UPT UIADD3 URZ, UPT, UPT, URZ, URZ, URZ ;  /* 0x000000fffffff290 */ /* 0x000fe2000fffe0ff */
[----:B------:R-:W-:Y:S11]  /*4800*/  @!P2 BRA `(.L_x_92) ;  /* 0x000000000014a947 */ /* 0x000ff60003800000 */
[----:B------:R-:W-:Y:S02]  /*4810*/  LOP3.LUT P2, RZ, R91, 0xff, RZ, 0xc0, !PT ;  /* 0x000000ff5bff7812 */ /* 0x000fe4000784c0ff */
[----:B------:R-:W-:Y:S04]  /*4820*/  PLOP3.LUT P0, PT, PT, PT, UP0, 0x80, 0x8 ;  /* 0x000000000008781c */ /* 0x000fe80003f0f008 */
[----:B------:R-:W-:Y:S07]  /*4830*/  PLOP3.LUT P0, PT, P0, PT, PT, 0x8, 0x80 ;  /* 0x000000000080781c */ /* 0x000fee000070e170 */
[----:B------:R-:W-:Y:S11]  /*4840*/  @P2 ISETP.EQ.AND P0, PT, R50, RZ, PT ;  /* 0x000000ff3200220c */ /* 0x000ff60003f02270 */
[----:B------:R-:W-:Y:S02]  /*4850*/  @!UPT UIADD3 URZ, UPT, UPT, URZ, URZ, URZ ;  /* 0x000000fffffff290 */ /* 0x000fe4000fffe0ff */
.L_x_92:
[----:B------:R-:W4:Y:S01]  /*4860*/  SYNCS.PHASECHK.TRANS64.TRYWAIT P2, [UR7+0x70], R12 ;  /* 0x0000700cff0075a7 */ /* 0x000f220008041107 */
[----:B------:R-:W-:Y:S04]  /*4870*/  ELECT P4, URZ, PT ;  /* 0x0000000000ff782f */ /* 0x000fe80003880000 */
[----:B------:R-:W-:Y:S11]  /*4880*/  PLOP3.LUT P4, PT, P0, P4, PT, 0xf2, 0x2f ;  /* 0x00000000002f781c */ /* 0x000ff60000789e72 */
[----:B------:R-:W-:Y:S02]  /*4890*/  @!UPT UIADD3 URZ, UPT, UPT, URZ, URZ, URZ ;  /* 0x000000fffffff290 */ /* 0x000fe4000fffe0ff */
[----:B-1----:R-:W-:Y:S05]  /*48a0*/  @!P4 IADD3 R9, P0, PT, R32, 0x580, RZ ;  /* 0x000005802009c810 */ /* 0x002fea0007f1e0ff */
[----:B--2---:R-:W-:Y:S01]  /*48b0*/  @!P4 IMAD.X R0, RZ, RZ, R33, P0 ;  /* 0x000000ffff00c224 */ /* 0x004fe200000e0621 */
[----:B----4-:R-:W-:Y:S07]  /*48c0*/  @!P2 BRA `(.L_x_93) ;  /* 0x000000580060a947 */ /* 0x010fee0003800000 */
.L_x_179:
[----:B------:R-:W-:Y:S01]  /*48d0*/  @!P4 R2UR UR9, R9 ;  /* 0x000000000909c2ca */ /* 0x000fe200000e0000 */
[----:B------:R-:W-:Y:S01]  /*48e0*/  VOTEU.ALL UP1, P4 ;  /* 0x0000000000ff7886 */ /* 0x000fe20002020000 */
[----:B------:R-:W-:Y:S01]  /*48f0*/  @!P4 R2UR UR8, R0 ;  /* 0x000000000008c2ca */ /* 0x000fe200000e0000 */
[----:B------:R-:W-:Y:S01]  /*4900*/  VOTEU.ALL UP2, P4 ;  /* 0x0000000000ff7886 */ /* 0x000fe20002040000 */
[----:B------:R-:W-:Y:S01]  /*4910*/  UMOV UR16, 0x0 ;  /* 0x0000000000107882 */ /* 0x000fe20000000000 */
[----:B------:R-:W-:Y:S01]  /*4920*/  UMOV UR17, 0x10000000 ;  /* 0x1000000000117882 */ /* 0x000fe20000000000 */
[----:B------:R-:W-:Y:S01]  /*4930*/  @!UP1 UIADD3 UR40, UPT, UPT, UR7, 0x200, URZ ;  /* 0x0000020007289890 */ /* 0x000fe2000fffe0ff */
[----:B------:R-:W-:Y:S01]  /*4940*/  @!P4 IMAD.MOV.U32 R0, RZ, RZ, 0x1000 ;  /* 0x00001000ff00c424 */ /* 0x000fe200078e00ff */
[----:B------:R-:W-:Y:S01]  /*4950*/  UMOV UR44, UR36 ;  /* 0x00000024002c7c82 */ /* 0x000fe20008000000 */
[----:B------:R-:W-:Y:S01]  /*4960*/  @!UP1 UIADD3 UR10, UPT, UPT, UR42, 0x80, URZ ;  /* 0x000000802a0a9890 */ /* 0x000fe2000fffe0ff */
[----:B------:R-:W-:Y:S01]  /*4970*/  @!P4 IADD3 R9, P0, PT, R32, 0x580, RZ ;  /* 0x000005802009c810 */ /* 0x000fe20007f1e0ff */
[----:B------:R-:W-:Y:S01]  /*4980*/  UMOV UR11, UR43 ;  /* 0x0000002b000b7c82 */ /* 0x000fe20008000000 */
[----:B------:R-:W-:Y:S01]  /*4990*/  UMOV UR12, UR36 ;  /* 0x00000024000c7c82 */ /* 0x000fe20008000000 */
[----:B------:R-:W-:Y:S01]  /*49a0*/  IMAD.U32 R10, RZ, RZ, UR9 ;  /* 0x00000009ff0a7e24 */ /* 0x000fe2000f8e00ff */
[----:B------:R-:W-:Y:S01]  /*49b0*/  UMOV UR9, UR41 ;  /* 0x0000002900097c82 */ /* 0x000fe20008000000 */
[----:B------:R-:W-:Y:S01]  /*49c0*/  IMAD.U32 R11, RZ, RZ, UR8 ;  /* 0x00000008ff0b7e24 */ /* 0x000fe2000f8e00ff */
[----:B------:R-:W-:Y:S02]  /*49d0*/  @!UP1 UIADD3 UR8, UPT, UPT, UR7, 0xa00, URZ ;  /* 0x00000a0007089890 */ /* 0x000fe4000fffe0ff */
[----:B------:R-:W-:Y:S01]  /*49e0*/  @!P4 R2UR UR18, R10 ;  /* 0x000000000a12c2ca */ /* 0x000fe200000e0000 */
[----:B------:R-:W-:Y:S01]  /*49f0*/  VOTEU.ALL UP1, P4 ;  /* 0x0000000000ff7886 */ /* 0x000fe20002020000 */
[----:B------:R-:W-:Y:S01]  /*4a00*/  @!P4 R2UR UR19, R11 ;  /* 0x000000000b13c2ca */ /* 0x000fe200000e0000 */
[----:B------:R-:W-:Y:S11]  /*4a10*/  UPRMT UR14, UR37, 0x654, UR41 ;  /* 0x00000654250e7896 */ /* 0x000ff60008000029 */
[----:B------:R-:W-:Y:S01]  /*4a20*/  @!UPT UIADD3 URZ, UPT, UPT, URZ, URZ, URZ ;  /* 0x000000fffffff290 */ /* 0x000fe2000fffe0ff */
[----:B------:R2:W-:Y:S01]  /*4a30*/  @!UP2 UTMALDG.3D [UR40], [UR18], desc[UR16] ;  /* 0x000010281200a5b4 */ /* 0x0005e20008011000 */
[----:B------:R2:W-:Y:S01]  /*4a40*/  @!UP1 UTMALDG.3D [UR8], [UR18], desc[UR16] ;  /* 0x00001008120095b4 */ /* 0x0005e20008011000 */
[----:B------:R4:W-:Y:S01]  /*4a50*/  @!P4 SYNCS.ARRIVE.TRANS64.RED.A0TR RZ, [UR7+0x50], R0 ;  /* 0x00005000ffffc9a7 */ /* 0x0009e20008300407 */
[----:B------:R-:W-:Y:S01]  /*4a60*/  SYNCS.ARRIVE.TRANS64.RED.A1T0 RZ, [UR14], RZ ;  /* 0x000000ffffff79a7 */ /* 0x000fe2000810040e */
[----:B----4-:R-:W-:Y:S01]  /*4a70*/  @!P4 IMAD.X R0, RZ, RZ, R33, P0 ;  /* 0x000000ffff00c224 */ /* 0x010fe200000e0621 */
[----:B------:R-:W4:Y:S02]  /*4a80*/  SYNCS.PHASECHK.TRANS64.TRYWAIT P2, [UR7+0x78], R12 ;  /* 0x0000780cff0075a7 */ /* 0x000f240008041107 */
[----:B--2-4-:R-:W-:Y:S05]  /*4a90*/  @!P2 BRA `(.L_x_94) ;  /* 0x000000580004a947 */ /* 0x014fea0003800000 */
.L_x_181:
        /* <DEDUP_REMOVED lines=8> */
[----:B------:R-:W-:Y:S01]  /*4b20*/  @!UP1 UIADD3 UR32, UPT, UPT, UR7, 0x1200, URZ ;  /* 0x0000120007209890 */ /* 0x000fe2000fffe0ff */
[----:B------:R-:W-:Y:S01]  /*4b30*/  @!P4 IADD3 R21, P0, PT, R32, 0x580, RZ ;  /* 0x000005802015c810 */ /* 0x000fe20007f1e0ff */
[----:B------:R-:W-:Y:S01]  /*4b40*/  UMOV UR35, UR43 ;  /* 0x0000002b00237c82 */ /* 0x000fe20008000000 */
[----:B------:R-:W-:Y:S02]  /*4b50*/  @!UP1 UIADD3 UR10, UPT, UPT, UR42, 0xa0, URZ ;  /* 0x000000a02a0a9890 */ /* 0x000fe4000fffe0ff */
[----:B------:R-:W-:Y:S01]  /*4b60*/  IMAD.U32 R10, RZ, RZ, UR9 ;  /* 0x00000009ff0a7e24 */ /* 0x000fe2000f8e00ff */
[----:B------:R-:W-:Y:S01]  /*4b70*/  UMOV UR9, UR33 ;  /* 0x0000002100097c82 */ /* 0x000fe20008000000 */
[----:B------:R-:W-:Y:S01]  /*4b80*/  IMAD.U32 R11, RZ, RZ, UR8 ;  /* 0x00000008ff0b7e24 */ /* 0x000fe2000f8e00ff */
[----:B------:R-:W-:Y:S01]  /*4b90*/  @!UP1 UIADD3 UR8, UPT, UPT, UR7, 0x1a00, URZ ;  /* 0x00001a0007089890 */ /* 0x000fe2000fffe0ff */
[----:B------:R-:W-:Y:S01]  /*4ba0*/  @!P4 IMAD.X R20, RZ, RZ, R33, P0 ;  /* 0x000000ffff14c224 */ /* 0x000fe200000e0621 */
[----:B------:R-:W-:Y:S01]  /*4bb0*/  @!P4 R2UR UR18, R10 ;  /* 0x000000000a12c2ca */ /* 0x000fe200000e0000 */
[----:B------:R-:W-:Y:S01]  /*4bc0*/  VOTEU.ALL UP1, P4 ;  /* 0x0000000000ff7886 */ /* 0x000fe20002020000 */
[----:B------:R-:W-:Y:S01]  /*4bd0*/  @!P4 R2UR UR19, R11 ;  /* 0x000000000b13c2ca */ /* 0x000fe200000e0000 */
[----:B------:R-:W-:Y:S01]  /*4be0*/  UMOV UR11, UR43 ;  /* 0x0000002b000b7c82 */ /* 0x000fe20008000000 */
[----:B------:R-:W-:Y:S01]  /*4bf0*/  UMOV UR12, UR36 ;  /* 0x00000024000c7c82 */ /* 0x000fe20008000000 */
[----:B------:R-:W-:Y:S10]  /*4c00*/  UPRMT UR14, UR37, 0x654, UR33 ;  /* 0x00000654250e7896 */ /* 0x000ff40008000021 */
[----:B------:R2:W-:Y:S01]  /*4c10*/  @!UP2 UTMALDG.3D [UR32], [UR18], desc[UR16] ;  /* 0x000010201200a5b4 */ /* 0x0005e20008011000 */
[----:B------:R2:W-:Y:S01]  /*4c20*/  @!UP1 UTMALDG.3D [UR8], [UR18], desc[UR16] ;  /* 0x00001008120095b4 */ /* 0x0005e20008011000 */
[----:B------:R2:W-:Y:S01]  /*4c30*/  @!P4 SYNCS.ARRIVE.TRANS64.RED.A0TR RZ, [UR7+0x58], R0 ;  /* 0x00005800ffffc9a7 */ /* 0x0005e20008300407 */
[----:B------:R-:W-:Y:S01]  /*4c40*/  SYNCS.ARRIVE.TRANS64.RED.A1T0 RZ, [UR14], RZ ;  /* 0x000000ffffff79a7 */ /* 0x000fe2000810040e */
[----:B------:R-:W4:Y:S02]  /*4c50*/  SYNCS.PHASECHK.TRANS64.TRYWAIT P2, [UR7+0x80], R12 ;  /* 0x0000800cff0075a7 */ /* 0x000f240008041107 */
[----:B--2-4-:R-:W-:Y:S05]  /*4c60*/  @!P2 BRA `(.L_x_95) ;  /* 0x0000005400a8a947 */ /* 0x014fea0003800000 */
.L_x_183:
[----:B------:R-:W2:Y:S01]  /*4c70*/  LDC.64 R14, c[0x0][0xb10] ;  /* 0x0002c400ff0e7b82 */ /* 0x000ea20000000a00 */
[----:B------:R-:W-:Y:S01]  /*4c80*/  @!P4 R2UR UR9, R21 ;  /* 0x000000001509c2ca */ /* 0x000fe200000e0000 */
[----:B------:R-:W-:Y:S01]  /*4c90*/  VOTEU.ALL UP1, P4 ;  /* 0x0000000000ff7886 */ /* 0x000fe20002020000 */
[----:B------:R-:W-:Y:S01]  /*4ca0*/  @!P4 R2UR UR8, R20 ;  /* 0x000000001408c2ca */ /* 0x000fe200000e0000 */
[----:B------:R-:W-:Y:S01]  /*4cb0*/  VOTEU.ALL UP2, P4 ;  /* 0x0000000000ff7886 */ /* 0x000fe20002040000 */
[----:B------:R-:W-:Y:S03]  /*4cc0*/  UMOV UR16, 0x0 ;  /* 0x0000000000107882 */ /* 0x000fe60000000000 */
[----:B------:R-:W4:Y:S01]  /*4cd0*/  LDC.64 R10, c[0x0][0xb18] ;  /* 0x0002c600ff0a7b82 */ /* 0x000f220000000a00 */
[----:B------:R-:W-:Y:S01]  /*4ce0*/  @!UP1 UIADD3 UR26, UPT, UPT, UR42, 0x40, URZ ;  /* 0x000000402a1a9890 */ /* 0x000fe2000fffe0ff */
[----:B------:R-:W-:Y:S01]  /*4cf0*/  @P3 SHF.R.U32.HI R28, RZ, 0x10, R25 ;  /* 0x00000010ff1c3819 */ /* 0x000fe20000011619 */
[----:B------:R-:W-:Y:S01]  /*4d00*/  @!UP1 UIADD3 UR24, UPT, UPT, UR7, 0x2200, URZ ;  /* 0x0000220007189890 */ /* 0x000fe2000fffe0ff */
[----:B------:R-:W-:Y:S01]  /*4d10*/  VIADD R30, R30, 0x1 ;  /* 0x000000011e1e7836 */ /* 0x000fe20000000000 */
[----:B------:R-:W-:Y:S03]  /*4d20*/  UMOV UR17, 0x10000000 ;  /* 0x1000000000117882 */ /* 0x000fe60000000000 */
[----:B------:R-:W5:Y:S01]  /*4d30*/  @!P1 LDC R0, c[0x0][0xb20] ;  /* 0x0002c800ff009b82 */ /* 0x000f620000000800 */
[----:B------:R-:W-:Y:S01]  /*4d40*/  UMOV UR27, UR43 ;  /* 0x0000002b001b7c82 */ /* 0x000fe20008000000 */
[----:B------:R-:W-:Y:S01]  /*4d50*/  IMAD.U32 R20, RZ, RZ, UR9 ;  /* 0x00000009ff147e24 */ /* 0x000fe2000f8e00ff */
[----:B------:R-:W-:Y:S05]  /*4d60*/  UMOV UR28, UR36 ;  /* 0x00000024001c7c82 */ /* 0x000fea0008000000 */
[----:B-1----:R-:W1:Y:S01]  /*4d70*/  @!P1 LDC R3, c[0x0][0xb0c] ;  /* 0x0002c300ff039b82 */ /* 0x002e620000000800 */
[----:B------:R-:W-:Y:S01]  /*4d80*/  IMAD.U32 R21, RZ, RZ, UR8 ;  /* 0x00000008ff157e24 */ /* 0x000fe2000f8e00ff */
[----:B------:R-:W-:Y:S01]  /*4d90*/  @!UP1 UIADD3 UR10, UPT, UPT, UR42, 0xc0, URZ ;  /* 0x000000c02a0a9890 */ /* 0x000fe2000fffe0ff */
[----:B------:R-:W-:Y:S01]  /*4da0*/  @!P4 R2UR UR18, R20 ;  /* 0x000000001412c2ca */ /* 0x000fe200000e0000 */
[----:B------:R-:W-:Y:S01]  /*4db0*/  @!UP1 UIADD3 UR8, UPT, UPT, UR7, 0x2a00, URZ ;  /* 0x00002a0007089890 */ /* 0x000fe2000fffe0ff */
[----:B------:R-:W-:Y:S01]  /*4dc0*/  @!P4 IMAD.MOV.U32 R20, RZ, RZ, 0x1000 ;  /* 0x00001000ff14c424 */ /* 0x000fe200078e00ff */
[----:B------:R-:W-:Y:S01]  /*4dd0*/  @!P4 R2UR UR19, R21 ;  /* 0x000000001513c2ca */ /* 0x000fe200000e0000 */
[----:B------:R-:W-:Y:S01]  /*4de0*/  VOTEU.ALL UP1, P4 ;  /* 0x0000000000ff7886 */ /* 0x000fe20002020000 */
[----:B------:R-:W-:Y:S01]  /*4df0*/  UMOV UR9, UR25 ;  /* 0x0000001900097c82 */ /* 0x000fe20008000000 */
[----:B------:R-:W-:Y:S01]  /*4e00*/  UMOV UR11, UR43 ;  /* 0x0000002b000b7c82 */ /* 0x000fe20008000000 */
[----:B------:R-:W-:Y:S01]  /*4e10*/  UMOV UR12, UR36 ;  /* 0x00000024000c7c82 */ /* 0x000fe20008000000 */
[----:B------:R-:W-:Y:S08]  /*4e20*/  UPRMT UR14, UR37, 0x654, UR25 ;  /* 0x00000654250e7896 */ /* 0x000ff00008000019 */
[----:B------:R1:W-:Y:S02]  /*4e30*/  @!UP2 UTMALDG.3D [UR24], [UR18], desc[UR16] ;  /* 0x000010181200a5b4 */ /* 0x0003e40008011000 */
[----:B-1----:R-:W-:Y:S01]  /*4e40*/  @!P1 ISETP.NE.AND P2, PT, R3, 0x1, PT ;  /* 0x000000010300980c */ /* 0x002fe20003f45270 */
[C---:B--2---:R-:W-:Y:S01]  /*4e50*/  @!P1 IMAD.HI.U32 R14, R13.reuse, R14, RZ ;  /* 0x0000000e0d0e9227 */ /* 0x044fe200078e00ff */
[----:B----4-:R-:W-:Y:S01]  /*4e60*/  @!P1 ISETP.NE.AND P0, PT, R10, 0x1, PT ;  /* 0x000000010a00980c */ /* 0x010fe20003f05270 */
[----:B------:R1:W-:Y:S01]  /*4e70*/  @!UP1 UTMALDG.3D [UR8], [UR18], desc[UR16] ;  /* 0x00001008120095b4 */ /* 0x0003e20008011000 */
[----:B------:R1:W-:Y:S01]  /*4e80*/  @!P4 SYNCS.ARRIVE.TRANS64.RED.A0TR RZ, [UR7+0x60], R20 ;  /* 0x00006014ffffc9a7 */ /* 0x0003e20008300407 */
[C---:B------:R-:W-:Y:S01]  /*4e90*/  @!P1 IMAD.HI.U32 R11, R8.reuse, R11, RZ ;  /* 0x0000000b080b9227 */ /* 0x040fe200078e00ff */
[----:B------:R-:W-:Y:S04]  /*4ea0*/  @!P1 SHF.R.U32.HI R14, RZ, R15, R14 ;  /* 0x0000000fff0e9219 */ /* 0x000fe8000001160e */
[----:B-----5:R-:W-:Y:S02]  /*4eb0*/  @!P1 SHF.R.U32.HI R9, RZ, R0, R11 ;  /* 0x00000000ff099219 */ /* 0x020fe4000001160b */
[----:B------:R-:W-:Y:S02]  /*4ec0*/  @!P1 SEL R14, R13, R14, !P2 ;  /* 0x0000000e0d0e9207 */ /* 0x000fe40005000000 */
[----:B------:R-:W-:Y:S05]  /*4ed0*/  @!P1 SEL R9, R8, R9, !P0 ;  /* 0x0000000908099207 */ /* 0x000fea0004000000 */
[----:B------:R-:W-:Y:S01]  /*4ee0*/  @!P1 IMAD.IADD R0, R9, 0x1, -R14 ;  /* 0x0000000109009824 */ /* 0x000fe200078e0a0e */
[----:B------:R-:W-:Y:S01]  /*4ef0*/  SYNCS.ARRIVE.TRANS64.RED.A1T0 RZ, [UR14], RZ ;  /* 0x000000ffffff79a7 */ /* 0x000fe2000810040e */
[----:B------:R-:W-:Y:S02]  /*4f00*/  @!P1 IMAD.IADD R9, R14, 0x1, -R9 ;  /* 0x000000010e099824 */ /* 0x000fe400078e0a09 */
[----:B------:R-:W-:Y:S02]  /*4f10*/  @!P1 IMAD R13, R0, R3, R13 ;  /* 0x00000003000d9224 */ /* 0x000fe400078e020d */
[----:B------:R-:W-:Y:S01]  /*4f20*/  @!P1 IMAD R8, R9, R10, R8 ;  /* 0x0000000a09089224 */ /* 0x000fe200078e0208 */
[----:B------:R-:W2:Y:S02]  /*4f30*/  SYNCS.PHASECHK.TRANS64.TRYWAIT P5, [UR7+0x88], R12 ;  /* 0x0000880cff0075a7 */ /* 0x000ea400080a1107 */
[----:B-12---:R-:W-:Y:S05]  /*4f40*/  @!P5 BRA `(.L_x_96) ;  /* 0x000000540008d947 */ /* 0x006fea0003800000 */
.L_x_185:
[----:B-1----:R-:W-:Y:S01]  /*4f50*/  @!P4 IADD3 R3, P0, PT, R32, 0x580, RZ ;  /* 0x000005802003c810 */ /* 0x002fe20007f1e0ff */
[----:B------:R-:W-:Y:S01]  /*4f60*/  VOTEU.ALL UP1, P4 ;  /* 0x0000000000ff7886 */ /* 0x000fe20002020000 */
[----:B------:R-:W-:Y:S01]  /*4f70*/  VOTEU.ALL UP2, P4 ;  /* 0x0000000000ff7886 */ /* 0x000fe20002040000 */
[----:B------:R-:W-:Y:S01]  /*4f80*/  UMOV UR14, 0x0 ;  /* 0x00000000000e7882 */ /* 0x000fe20000000000 */
[----:B------:R-:W-:Y:S01]  /*4f90*/  @!P4 R2UR UR9, R3 ;  /* 0x000000000309c2ca */ /* 0x000fe200000e0000 */
[----:B------:R-:W-:Y:S01]  /*4fa0*/  @!P4 IMAD.X R0, RZ, RZ, R33, P0 ;  /* 0x000000ffff00c224 */ /* 0x000fe200000e0621 */
[----:B------:R-:W-:Y:S01]  /*4fb0*/  @!UP1 UIADD3 UR17, UPT, UPT, UR7, 0x68, URZ ;  /* 0x0000006807119890 */ /* 0x000fe2000fffe0ff */
[----:B------:R-:W-:Y:S01]  /*4fc0*/  ISETP.NE.AND P0, PT, R30, 0x2, PT ;  /* 0x000000021e00780c */ /* 0x000fe20003f05270 */
[----:B------:R-:W-:Y:S01]  /*4fd0*/  @!UP1 UIADD3 UR18, UPT, UPT, UR42, 0x60, URZ ;  /* 0x000000602a129890 */ /* 0x000fe2000fffe0ff */
[----:B------:R-:W-:Y:S01]  /*4fe0*/  LOP3.LUT R31, R31, 0x1, RZ, 0x3c, !PT ;  /* 0x000000011f1f7812 */ /* 0x000fe200078e3cff */
[----:B------:R-:W-:Y:S01]  /*4ff0*/  @!UP1 UIADD3 UR16, UPT, UPT, UR7, 0x3200, URZ ;  /* 0x0000320007109890 */ /* 0x000fe2000fffe0ff */
[----:B------:R-:W-:Y:S01]  /*5000*/  @!P4 R2UR UR8, R0 ;  /* 0x000000000008c2ca */ /* 0x000fe200000e0000 */
[----:B------:R-:W-:Y:S01]  /*5010*/  UMOV UR15, 0x10000000 ;  /* 0x10000000000f7882 */ /* 0x000fe20000000000 */
[----:B------:R-:W-:Y:S01]  /*5020*/  UMOV UR19, UR43 ;  /* 0x0000002b00137c82 */ /* 0x000fe20008000000 */
[----:B------:R-:W-:Y:S01]  /*5030*/  UMOV UR20, UR36 ;  /* 0x0000002400147c82 */ /* 0x000fe20008000000 */
[----:B------:R-:W-:Y:S01]  /*5040*/  @!UP1 UIADD3 UR10, UPT, UPT, UR42, 0xe0, URZ ;  /* 0x000000e02a0a9890 */ /* 0x000fe2000fffe0ff */
[----:B------:R-:W-:Y:S01]  /*5050*/  SEL R0, RZ, 0x1, P0 ;  /* 0x00000001ff007807 */ /* 0x000fe20000000000 */
[----:B------:R-:W-:Y:S01]  /*5060*/  IMAD.U32 R10, RZ, RZ, UR9 ;  /* 0x00000009ff0a7e24 */ /* 0x000fe2000f8e00ff */
[----:B------:R-:W-:Y:S01]  /*5070*/  UMOV UR11, UR43 ;  /* 0x0000002b000b7c82 */ /* 0x000fe20008000000 */
[----:B------:R-:W-:Y:S01]  /*5080*/  UMOV UR12, UR36 ;  /* 0x00000024000c7c82 */ /* 0x000fe20008000000 */
[----:B------:R-:W-:Y:S01]  /*5090*/  UMOV UR9, UR17 ;  /* 0x0000001100097c82 */ /* 0x000fe20008000000 */
[----:B------:R-:W-:Y:S01]  /*50a0*/  @P3 R2UR UR36, R28 ;  /* 0x000000001c2432ca */ /* 0x000fe200000e0000 */
[----:B------:R-:W-:Y:S01]  /*50b0*/  IMAD.IADD R20, R8, 0x1, R83 ;  /* 0x0000000108147824 */ /* 0x000fe200078e0253 */
[----:B------:R-:W-:Y:S01]  /*50c0*/  @!P4 R2UR UR22, R10 ;  /* 0x000000000a16c2ca */ /* 0x000fe200000e0000 */
[----:B------:R-:W-:Y:S01]  /*50d0*/  IMAD.U32 R11, RZ, RZ, UR8 ;  /* 0x00000008ff0b7e24 */ /* 0x000fe2000f8e00ff */
[----:B------:R-:W-:Y:S01]  /*50e0*/  @!UP1 UIADD3 UR8, UPT, UPT, UR7, 0x3a00, URZ ;  /* 0x00003a0007089890 */ /* 0x000fe2000fffe0ff */
[----:B------:R-:W-:Y:S01]  /*50f0*/  LOP3.LUT R29, R29, R0, RZ, 0x3c, !PT ;  /* 0x000000001d1d7212 */ /* 0x000fe200078e3cff */
[----:B------:R-:W-:Y:S01]  /*5100*/  VOTEU.ALL UP1, P4 ;  /* 0x0000000000ff7886 */ /* 0x000fe20002020000 */
[----:B------:R-:W-:Y:S01]  /*5110*/  IMAD.IADD R21, R13, 0x1, R90 ;  /* 0x000000010d157824 */ /* 0x000fe200078e025a */
[----:B------:R-:W-:Y:S02]  /*5120*/  @!P4 R2UR UR23, R11 ;  /* 0x000000000b17c2ca */ /* 0x000fe400000e0000 */
[----:B------:R-:W-:Y:S11]  /*5130*/  SEL R30, R30, RZ, P0 ;  /* 0x000000ff1e1e7207 */ /* 0x000ff60000000000 */
[----:B------:R2:W-:Y:S01]  /*5140*/  @!UP2 UTMALDG.3D [UR16], [UR22], desc[UR14] ;  /* 0x00000e101600a5b4 */ /* 0x0005e20008011000 */
[----:B------:R2:W-:Y:S01]  /*5150*/  @!UP1 UTMALDG.3D [UR8], [UR22], desc[UR14] ;  /* 0x00000e08160095b4 */ /* 0x0005e20008011000 */
[----:B------:R2:W-:Y:S01]  /*5160*/  @!P4 SYNCS.ARRIVE.TRANS64.RED.A0TR RZ, [UR7+0x68], R23 ;  /* 0x00006817ffffc9a7 */ /* 0x0005e20008300407 */
[----:B------:R-:W-:Y:S01]  /*5170*/  UPLOP3.LUT UP1, UPT, UPT, UPT, UPT, 0x80, 0x8 ;  /* 0x000000000008789c */ /* 0x000fe20003f2f070 */
[----:B------:R-:W-:Y:S01]  /*5180*/  SYNCS.ARRIVE.TRANS64.RED.A1T0 RZ, [UR13], RZ ;  /* 0x000000ffffff79a7 */ /* 0x000fe2000810040d */
[----:B------:R-:W-:Y:S09]  /*5190*/  @P3 BRA `(.L_x_97) ;  /* 0xfffffff000303947 */ /* 0x000ff2000383ffff */
[----:B------:R-:W-:-:S04]  /*51a0*/  SHF.L.U32 R3, R31, 0x1f, RZ ;  /* 0x0000001f1f037819 */ /* 0x000fc800000006ff */
[----:B------:R-:W1:Y:S02]  /*51b0*/  SYNCS.PHASECHK.TRANS64.TRYWAIT P0, [UR7+0x70], R3 ;  /* 0x00007003ff0075a7 */ /* 0x000e640008001107 */
[----:B-1----:R-:W-:Y:S05]  /*51c0*/  @!P0 BRA `(.L_x_98) ;  /* 0x0000005000808947 */ /* 0x002fea0003800000 */
.L_x_187:
[----:B------:R-:W4:Y:S02]  /*51d0*/  SYNCS.PHASECHK.TRANS64.TRYWAIT P0, [UR7+0x78], R3 ;  /* 0x00007803ff0075a7 */ /* 0x000f240008001107 */
[----:B----4-:R-:W-:Y:S05]  /*51e0*/  @!P0 BRA `(.L_x_99) ;  /* 0x0000005000908947 */ /* 0x010fea0003800000 */
.L_x_189:
[----:B------:R-:W4:Y:S02]  /*51f0*/  SYNCS.PHASECHK.TRANS64.TRYWAIT P0, [UR7+0x80], R3 ;  /* 0x00008003ff0075a7 */ /* 0x000f240008001107 */
[----:B----4-:R-:W-:Y:S05]  /*5200*/  @!P0 BRA `(.L_x_100) ;  /* 0x0000005000a08947 */ /* 0x010fea0003800000 */
.L_x_191:
[----:B-1----:R-:W-:-:S07]  /*5210*/  MOV R0, UR7 ;  /* 0x0000000700007c02 */ /* 0x002fce0008000f00 */
.L_x_101:
[----:B-1----:R-:W-:-:S04]  /*5220*/  SHF.L.U32 R3, R31, 0x1f, RZ ;  /* 0x0000001f1f037819 */ /* 0x002fc800000006ff */
[----:B------:R1:W4:Y:S03]  /*5230*/  SYNCS.PHASECHK.TRANS64.TRYWAIT P0, [R0+URZ+0x88], R3 ;  /* 0x00008803000075a7 */ /* 0x00032600080011ff */
[----:B----4-:R-:W-:Y:S05]  /*5240*/  @!P0 NANOSLEEP.SYNCS 0x989680 ;  /* 0x009896800000895d */ /* 0x010fea0003900000 */
[----:B------:R-:W4:Y:S02]  /*5250*/  @!P0 SYNCS.PHASECHK.TRANS64 P0, [R0+URZ+0x88], R3 ;  /* 0x00008803000085a7 */ /* 0x000f2400080010ff */
[----:B--2-4-:R-:W-:Y:S05]  /*5260*/  @P0 EXIT ;  /* 0x000000000000094d */ /* 0x014fea0003800000 */
[----:B------:R-:W-:Y:S05]  /*5270*/  BRA `(.L_x_101) ;  /* 0xfffffffc00e87947 */ /* 0x000fea000383ffff */
.L_x_86:
[----:B------:R-:W-:-:S06]  /*5280*/  UISETP.GE.AND UP1, UPT, UR10, 0x4, UPT ;  /* 0x000000040a00788c */ /* 0x000fcc000bf26270 */
[----:B------:R-:W-:-:S13]  /*5290*/  PLOP3.LUT P0, PT, PT, PT, UP1, 0x80, 0x8 ;  /* 0x000000000008781c */ /* 0x000fda0003f0f018 */
[----:B------:R-:W-:Y:S05]  /*52a0*/  @!P0 EXIT ;  /* 0x000000000000894d */ /* 0x000fea0003800000 */
[----:B------:R-:W-:Y:S01]  /*52b0*/  BAR.SYNC.DEFER_BLOCKING 0x6, 0xa0 ;  /* 0x0182800000007b1d */ /* 0x000fe20000010000 */
[C---:B------:R-:W-:Y:S01]  /*52c0*/  IMAD.SHL.U32 R96, R104.reuse, 0x20, RZ ;  /* 0x0000002068607824 */ /* 0x040fe200078e00ff */
[----:B------:R-:W-:Y:S01]  /*52d0*/  CS2R R100, SRZ ;  /* 0x0000000000647805 */ /* 0x000fe2000001ff00 */
[C---:B------:R-:W-:Y:S02]  /*52e0*/  IMAD.SHL.U32 R4, R97.reuse, 0x200000, RZ ;  /* 0x0020000061047824 */ /* 0x040fe400078e00ff */
[C---:B------:R-:W-:Y:S01]  /*52f0*/  IMAD.SHL.U32 R2, R104.reuse, 0x4, RZ ;  /* 0x0000000468027824 */ /* 0x040fe200078e00ff */
[----:B------:R-:W-:Y:S02]  /*5300*/  UMOV UR49, 0x400 ;  /* 0x0000040000317882 */ /* 0x000fe40000000000 */
[----:B------:R-:W1:Y:S01]  /*5310*/  LDC R93, c[0x0][0x370] ;  /* 0x0000dc00ff5d7b82 */ /* 0x000e620000000800 */
[----:B------:R-:W-:Y:S01]  /*5320*/  ULEA UR49, UR37, UR49, 0x18 ;  /* 0x0000003125317291 */ /* 0x000fe2000f8ec0ff */
[----:B------:R-:W-:Y:S01]  /*5330*/  IMAD.U32 R47, R104, 0x10000, RZ ;  /* 0x00010000682f7824 */ /* 0x000fe200078e00ff */
[C---:B------:R-:W-:Y:S01]  /*5340*/  LOP3.LUT R3, R96.reuse, 0x80, RZ, 0xc0, !PT ;  /* 0x0000008060037812 */ /* 0x040fe200078ec0ff */
[----:B------:R-:W-:Y:S01]  /*5350*/  IMAD.SHL.U32 R6, R97, 0x400, RZ ;  /* 0x0000040061067824 */ /* 0x000fe200078e00ff */
[----:B------:R-:W-:Y:S01]  /*5360*/  LOP3.LUT R95, R96, 0xb60, RZ, 0xc0, !PT ;  /* 0x00000b60605f7812 */ /* 0x000fe200078ec0ff */
[----:B------:R-:W-:Y:S01]  /*5370*/  UIADD3 UR4, UPT, UPT, UR49, 0x4200, URZ ;  /* 0x0000420031047890 */ /* 0x000fe2000fffe0ff */
[----:B------:R-:W-:Y:S01]  /*5380*/  LOP3.LUT R4, R4, 0x200000, RZ, 0xc0, !PT ;  /* 0x0020000004047812 */ /* 0x000fe200078ec0ff */
[----:B------:R-:W2:Y:S01]  /*5390*/  LDC R42, c[0x0][0xb0c] ;  /* 0x0002c300ff2a7b82 */ /* 0x000ea20000000800 */
[----:B------:R-:W-:Y:S01]  /*53a0*/  LOP3.LUT R2, R3, 0x10, R2, 0xf8, !PT ;  /* 0x0000001003027812 */ /* 0x000fe200078ef802 */
[----:B------:R-:W-:Y:S01]  /*53b0*/  IMAD.MOV.U32 R44, RZ, RZ, RZ ;  /* 0x000000ffff2c7224 */ /* 0x000fe200078e00ff */
[----:B------:R-:W-:Y:S01]  /*53c0*/  LOP3.LUT R95, R95, 0x400, R6, 0xf8, !PT ;  /* 0x000004005f5f7812 */ /* 0x000fe200078ef806 */
[----:B------:R-:W-:Y:S01]  /*53d0*/  IMAD.MOV.U32 R102, RZ, RZ, RZ ;  /* 0x000000ffff667224 */ /* 0x000fe200078e00ff */
[----:B------:R-:W-:Y:S01]  /*53e0*/  LOP3.LUT R47, R4, 0x400000, R47, 0xf8, !PT ;  /* 0x00400000042f7812 */ /* 0x000fe200078ef82f */
[----:B------:R-:W-:Y:S01]  /*53f0*/  IMAD.MOV.U32 R107, RZ, RZ, RZ ;  /* 0x000000ffff6b7224 */ /* 0x000fe200078e00ff */
[----:B------:R-:W-:Y:S01]  /*5400*/  LOP3.LUT P0, RZ, R96, 0x80, RZ, 0xc0, !PT ;  /* 0x0000008060ff7812 */ /* 0x000fe2000780c0ff */
[----:B------:R-:W3:Y:S01]  /*5410*/  LDC R92, c[0x0][0xb20] ;  /* 0x0002c800ff5c7b82 */ /* 0x000ee20000000800 */
[----:B------:R-:W4:Y:S01]  /*5420*/  LDS R0, [UR49+0x150] ;  /* 0x00015031ff007984 */ /* 0x000f220008000800 */
[----:B------:R-:W-:Y:S01]  /*5430*/  LOP3.LUT R95, R95, R2, RZ, 0xfc, !PT ;  /* 0x000000025f5f7212 */ /* 0x000fe200078efcff */
[----:B------:R-:W-:Y:S01]  /*5440*/  IMAD.MOV.U32 R99, RZ, RZ, RZ ;  /* 0x000000ffff637224 */ /* 0x000fe200078e00ff */
[----:B------:R-:W-:Y:S01]  /*5450*/  P2R R2, PR, RZ, 0x1 ;  /* 0x00000001ff027803 */ /* 0x000fe20000000000 */
[----:B------:R-:W-:Y:S01]  /*5460*/  IMAD.U32 R103, RZ, RZ, UR4 ;  /* 0x00000004ff677e24 */ /* 0x000fe2000f8e00ff */
[----:B------:R-:W-:Y:S01]  /*5470*/  LOP3.LUT R104, R104, 0x60, RZ, 0xc0, !PT ;  /* 0x0000006068687812 */ /* 0x000fe200078ec0ff */
[----:B------:R-:W1:Y:S01]  /*5480*/  LDCU.64 UR52, c[0x0][0x348] ;  /* 0x00006900ff3477ac */ /* 0x000e620008000a00 */
[----:B------:R-:W1:Y:S01]  /*5490*/  LDC R41, c[0x0][0xb30] ;  /* 0x0002cc00ff297b82 */ /* 0x000e620000000800 */
[----:B------:R-:W1:Y:S01]  /*54a0*/  LDCU.64 UR38, c[0x0][0x888] ;  /* 0x00011100ff2677ac */ /* 0x000e620008000a00 */
[----:B------:R-:W1:Y:S06]  /*54b0*/  LDCU.64 UR44, c[0x0][0x890] ;  /* 0x00011200ff2c77ac */ /* 0x000e6c0008000a00 */
[----:B------:R-:W1:Y:S01]  /*54c0*/  LDC.64 R88, c[0x0][0xb10] ;  /* 0x0002c400ff587b82 */ /* 0x000e620000000a00 */
[----:B------:R-:W-:-:S07]  /*54d0*/  UIADD3 UR48, UPT, UPT, UR49, 0x200, URZ ;  /* 0x0000020031307890 */ /* 0x000fce000fffe0ff */
[----:B------:R-:W1:Y:S08]  /*54e0*/  LDC.64 R38, c[0x0][0xb18] ;  /* 0x0002c600ff267b82 */ /* 0x000e700000000a00 */
[----:B------:R-:W1:Y:S08]  /*54f0*/  LDC.64 R36, c[0x0][0xb28] ;  /* 0x0002ca00ff247b82 */ /* 0x000e700000000a00 */
[----:B------:R-:W1:Y:S01]  /*5500*/  LDC.64 R86, c[0x0][0x8b0] ;  /* 0x00022c00ff567b82 */ /* 0x000e620000000a00 */
[----:B----4-:R-:W-:-:S07]  /*5510*/  IMAD.IADD R47, R0, 0x1, R47 ;  /* 0x00000001002f7824 */ /* 0x010fce00078e022f */
[----:B------:R-:W4:Y:S08]  /*5520*/  LDC.64 R84, c[0x0][0x8a8] ;  /* 0x00022a00ff547b82 */ /* 0x000f300000000a00 */
[----:B--23--:R-:W1:Y:S02]  /*5530*/  LDC R94, c[0x0][0x374] ;  /* 0x0000dd00ff5e7b82 */ /* 0x00ce640000000800 */
.L_x_143:
[----:B------:R-:W-:Y:S02]  /*5540*/  LEA R0, R107, UR49, 0x3 ;  /* 0x000000316b007c11 */ /* 0x000fe4000f8e18ff */
[----:B------:R-:W-:Y:S02]  /*5550*/  SHF.L.U32 R3, R101, 0x1f, RZ ;  /* 0x0000001f65037819 */ /* 0x000fe400000006ff */
[----:B------:R-:W-:Y:S02]  /*5560*/  LEA R16, R107, UR49, 0x4 ;  /* 0x000000316b107c11 */ /* 0x000fe4000f8e20ff */
[----:B--2---:R-:W2:Y:S02]  /*5570*/  SYNCS.PHASECHK.TRANS64.TRYWAIT P0, [R0+URZ+0xa0], R3 ;  /* 0x0000a003000075a7 */ /* 0x004ea400080011ff */
[----:B--2---:R-:W-:Y:S05]  /*5580*/  @!P0 BRA `(.L_x_102) ;  /* 0x0000004c00d88947 */ /* 0x004fea0003800000 */
.L_x_192:
[----:B------:R-:W3:Y:S01]  /*5590*/  LDC.64 R12, c[0x0][0xb10] ;  /* 0x0002c400ff0c7b82 */ /* 0x000ee20000000a00 */
[----:B------:R-:W4:Y:S01]  /*55a0*/  LDS.128 R16, [R16+0x130] ;  /* 0x0001300010107984 */ /* 0x000f220000000c00 */
[----:B-1----:R-:W-:Y:S01]  /*55b0*/  ISETP.NE.AND P1, PT, R41, 0x1, PT ;  /* 0x000000012900780c */ /* 0x002fe20003f25270 */
[----:B--2---:R-:W-:Y:S01]  /*55c0*/  VIADD R0, R0, 0xb0 ;  /* 0x000000b000007836 */ /* 0x004fe20000000000 */
[----:B------:R-:W-:Y:S04]  /*55d0*/  ISETP.GE.AND P0, PT, R40, 0x1, PT ;  /* 0x000000012800780c */ /* 0x000fe80003f06270 */
[----:B------:R-:W1:Y:S01]  /*55e0*/  LDC.64 R10, c[0x0][0xb18] ;  /* 0x0002c600ff0a7b82 */ /* 0x000e620000000a00 */
[----:B------:R-:W-:Y:S01]  /*55f0*/  PRMT R0, RZ, 0x654, R0 ;  /* 0x00000654ff007816 */ /* 0x000fe20000000000 */
[----:B------:R-:W-:Y:S01]  /*5600*/  @!PT LDS RZ, [RZ] ;  /* 0x00000000fffff984 */ /* 0x000fe20000000800 */
[----:B------:R-:W-:Y:S01]  /*5610*/  @!PT LDS RZ, [RZ] ;  /* 0x00000000fffff984 */ /* 0x000fe20000000800 */
[----:B------:R-:W-:Y:S01]  /*5620*/  @!PT LDS RZ, [RZ] ;  /* 0x00000000fffff984 */ /* 0x000fe20000000800 */
[----:B------:R-:W-:Y:S01]  /*5630*/  @!PT LDS RZ, [RZ] ;  /* 0x00000000fffff984 */ /* 0x000fe20000000800 */
[----:B------:R2:W-:Y:S06]  /*5640*/  MEMBAR.ALL.CTA ;  /* 0x0000000000007992 */ /* 0x0005ec0000008000 */
[----:B--2---:R-:W2:Y:S01]  /*5650*/  FENCE.VIEW.ASYNC.S ;  /* 0x00000000000073c6 */ /* 0x004ea20000000000 */
[----:B------:R-:W1:Y:S08]  /*5660*/  @!P1 LDC R14, c[0x0][0xb20] ;  /* 0x0002c800ff0e9b82 */ /* 0x000e700000000800 */
[----:B------:R-:W1:Y:S01]  /*5670*/  @!P1 LDC R9, c[0x0][0xb0c] ;  /* 0x0002c300ff099b82 */ /* 0x000e620000000800 */
[----:B--2---:R2:W-:Y:S01]  /*5680*/  SYNCS.ARRIVE.TRANS64.RED.A1T0 RZ, [R0+URZ], RZ ;  /* 0x000000ff00ff79a7 */ /* 0x0045e200081004ff */
[----:B----4-:R-:W-:Y:S04]  /*5690*/  LOP3.LUT P4, RZ, R18, 0x1, RZ, 0xc0, !PT ;  /* 0x0000000112ff7812 */ /* 0x010fe8000788c0ff */
[----:B------:R-:W-:Y:S09]  /*56a0*/  P2R R105, PR, RZ, 0x10 ;  /* 0x00000010ff697803 */ /* 0x000ff20000000000 */
[----:B------:R-:W-:Y:S02]  /*56b0*/  @P4 MOV R45, R16 ;  /* 0x00000010002d4202 */ /* 0x000fe40000000f00 */
[----:B------:R-:W-:Y:S01]  /*56c0*/  @P4 LOP3.LUT R43, R17, 0xffff, RZ, 0xc0, !PT ;  /* 0x0000ffff112b4812 */ /* 0x000fe200078ec0ff */
[----:B--23--:R-:W-:Y:S06]  /*56d0*/  @!P0 BRA `(.L_x_103) ;  /* 0x0000000000a48947 */ /* 0x00cfec0003800000 */
[----:B------:R-:W-:Y:S01]  /*56e0*/  IMAD.HI.U32 R23, R94, R39, RZ ;  /* 0x000000275e177227 */ /* 0x000fe200078e00ff */
[----:B------:R-:W-:Y:S02]  /*56f0*/  ISETP.NE.AND P0, PT, R38, 0x1, PT ;  /* 0x000000012600780c */ /* 0x000fe40003f05270 */
[----:B------:R-:W-:Y:S01]  /*5700*/  ISETP.NE.AND P2, PT, R40, 0x1, PT ;  /* 0x000000012800780c */ /* 0x000fe20003f45270 */
[----:B------:R-:W-:Y:S01]  /*5710*/  IMAD.HI.U32 R22, R93, R88, RZ ;  /* 0x000000585d167227 */ /* 0x000fe200078e00ff */
[----:B------:R-:W-:Y:S02]  /*5720*/  SHF.R.U32.HI R23, RZ, R92, R23 ;  /* 0x0000005cff177219 */ /* 0x000fe40000011617 */
[----:B------:R-:W-:Y:S01]  /*5730*/  ISETP.NE.AND P3, PT, R42, 0x1, PT ;  /* 0x000000012a00780c */ /* 0x000fe20003f65270 */
[----:B------:R-:W-:Y:S01]  /*5740*/  IMAD.HI.U32 R26, R45, R88, RZ ;  /* 0x000000582d1a7227 */ /* 0x000fe200078e00ff */
[----:B------:R-:W-:Y:S02]  /*5750*/  SHF.R.U32.HI R22, RZ, R89, R22 ;  /* 0x00000059ff167219 */ /* 0x000fe40000011616 */
[----:B------:R-:W-:Y:S01]  /*5760*/  SEL R3, R94, R23, !P0 ;  /* 0x000000175e037207 */ /* 0x000fe20004000000 */
[----:B------:R-:W-:Y:S01]  /*5770*/  IMAD.HI.U32 R23, R43, R39, RZ ;  /* 0x000000272b177227 */ /* 0x000fe200078e00ff */
[----:B------:R-:W-:Y:S02]  /*5780*/  SEL R7, R93, R22, !P3 ;  /* 0x000000165d077207 */ /* 0x000fe40005800000 */
[----:B------:R-:W-:Y:S01]  /*5790*/  SHF.R.U32.HI R26, RZ, R89, R26 ;  /* 0x00000059ff1a7219 */ /* 0x000fe2000001161a */
[-C--:B------:R-:W-:Y:S04]  /*57a0*/  IMAD.HI.U32 R22, R3, R36.reuse, RZ ;  /* 0x0000002403167227 */ /* 0x080fe800078e00ff */
[----:B------:R-:W-:Y:S01]  /*57b0*/  IMAD.HI.U32 R24, R7, R36, RZ ;  /* 0x0000002407187227 */ /* 0x000fe200078e00ff */
[-C--:B------:R-:W-:Y:S02]  /*57c0*/  @P2 SHF.R.U32.HI R3, RZ, R37.reuse, R22 ;  /* 0x00000025ff032219 */ /* 0x080fe40000011616 */
[----:B------:R-:W-:Y:S02]  /*57d0*/  SHF.R.U32.HI R22, RZ, R92, R23 ;  /* 0x0000005cff167219 */ /* 0x000fe40000011617 */
[----:B------:R-:W-:Y:S01]  /*57e0*/  @P2 SHF.R.U32.HI R7, RZ, R37, R24 ;  /* 0x00000025ff072219 */ /* 0x000fe20000011618 */
[C---:B------:R-:W-:Y:S01]  /*57f0*/  IMAD R2, R40.reuse, R3, RZ ;  /* 0x0000000328027224 */ /* 0x040fe200078e02ff */
[----:B------:R-:W-:Y:S02]  /*5800*/  SEL R5, R43, R22, !P0 ;  /* 0x000000162b057207 */ /* 0x000fe40004000000 */
[----:B------:R-:W-:Y:S01]  /*5810*/  SEL R3, R45, R26, !P3 ;  /* 0x0000001a2d037207 */ /* 0x000fe20005800000 */
[----:B------:R-:W-:Y:S01]  /*5820*/  IMAD R4, R40, R7, RZ ;  /* 0x0000000728047224 */ /* 0x000fe200078e02ff */
[C---:B------:R-:W-:Y:S01]  /*5830*/  ISETP.GE.AND P0, PT, R5.reuse, R2, PT ;  /* 0x000000020500720c */ /* 0x040fe20003f06270 */
[----:B------:R-:W-:Y:S03]  /*5840*/  IMAD.HI.U32 R6, R5, R36, RZ ;  /* 0x0000002405067227 */ /* 0x000fe600078e00ff */
[----:B------:R-:W-:Y:S01]  /*5850*/  ISETP.GE.OR P0, PT, R3, R4, P0 ;  /* 0x000000040300720c */ /* 0x000fe20000706670 */
[----:B------:R-:W-:Y:S01]  /*5860*/  IMAD.MOV R4, RZ, RZ, -R3 ;  /* 0x000000ffff047224 */ /* 0x000fe200078e0a03 */
[-C--:B------:R-:W-:Y:S03]  /*5870*/  SHF.R.U32.HI R6, RZ, R37.reuse, R6 ;  /* 0x00000025ff067219 */ /* 0x080fe60000011606 */
[----:B------:R-:W-:Y:S01]  /*5880*/  IMAD R45, R42, R4, R45 ;  /* 0x000000042a2d7224 */ /* 0x000fe200078e022d */
[----:B------:R-:W-:Y:S05]  /*5890*/  SEL R15, R5, R6, !P2 ;  /* 0x00000006050f7207 */ /* 0x000fea0005000000 */
[----:B------:R-:W-:Y:S02]  /*58a0*/  IMAD.MOV R6, RZ, RZ, -R15 ;  /* 0x000000ffff067224 */ /* 0x000fe400078e0a0f */
[C---:B------:R-:W-:Y:S04]  /*58b0*/  @!P0 IMAD.HI.U32 R2, R3.reuse, R36, RZ ;  /* 0x0000002403028227 */ /* 0x040fe800078e00ff */
[----:B------:R-:W-:Y:S01]  /*58c0*/  IMAD R6, R40, R6, R5 ;  /* 0x0000000628067224 */ /* 0x000fe200078e0205 */
[----:B------:R-:W-:Y:S04]  /*58d0*/  @!P0 SHF.R.U32.HI R2, RZ, R37, R2 ;  /* 0x00000025ff028219 */ /* 0x000fe80000011602 */
[----:B------:R-:W-:Y:S02]  /*58e0*/  @!P0 SEL R0, R3, R2, !P2 ;  /* 0x0000000203008207 */ /* 0x000fe40005000000 */
[----:B------:R-:W-:Y:S02]  /*58f0*/  IADD3 R2, PT, PT, -R5, RZ, RZ ;  /* 0x000000ff05027210 */ /* 0x000fe40007ffe1ff */
[----:B------:R-:W-:Y:S01]  /*5900*/  @!P0 IADD3 R8, PT, PT, R15, -R0, RZ ;  /* 0x800000000f088210 */ /* 0x000fe20007ffe0ff */
[----:B------:R-:W-:Y:S02]  /*5910*/  @!P0 IMAD R0, R7, R6, R0 ;  /* 0x0000000607008224 */ /* 0x000fe400078e0200 */
[----:B------:R-:W-:Y:S02]  /*5920*/  IMAD R43, R38, R2, R43 ;  /* 0x00000002262b7224 */ /* 0x000fe400078e022b */
[----:B------:R-:W-:Y:S02]  /*5930*/  @!P0 IMAD R5, R8, R40, R3 ;  /* 0x0000002808058224 */ /* 0x000fe400078e0203 */
[----:B------:R-:W-:Y:S04]  /*5940*/  @!P0 IMAD.MOV.U32 R3, RZ, RZ, R0 ;  /* 0x000000ffff038224 */ /* 0x000fe800078e0000 */
[----:B------:R-:W-:Y:S02]  /*5950*/  IMAD R45, R3, R42, R45 ;  /* 0x0000002a032d7224 */ /* 0x000fe400078e022d */
[----:B------:R-:W-:Y:S07]  /*5960*/  IMAD R43, R5, R38, R43 ;  /* 0x00000026052b7224 */ /* 0x000fee00078e022b */
.L_x_103:
[----:B-1----:R-:W-:Y:S01]  /*5970*/  @!P1 ISETP.NE.AND P0, PT, R10, 0x1, PT ;  /* 0x000000010a00980c */ /* 0x002fe20003f05270 */
[----:B------:R-:W-:Y:S01]  /*5980*/  @!P1 IMAD.HI.U32 R0, R45, R12, RZ ;  /* 0x0000000c2d009227 */ /* 0x000fe200078e00ff */
[----:B------:R-:W-:Y:S01]  /*5990*/  @!P1 ISETP.NE.AND P2, PT, R9, 0x1, PT ;  /* 0x000000010900980c */ /* 0x000fe20003f45270 */
[----:B------:R-:W-:Y:S01]  /*59a0*/  ULOP3.LUT UP0, URZ, UR48, 0x90, URZ, 0xc0, !UPT ;  /* 0x0000009030ff7892 */ /* 0x000fe2000f80c0ff */
[----:B------:R-:W-:Y:S01]  /*59b0*/  R2UR UR42, R21 ;  /* 0x00000000152a72ca */ /* 0x000fe200000e0000 */
[----:B------:R-:W-:Y:S01]  /*59c0*/  @!P1 IMAD.HI.U32 R3, R43, R11, RZ ;  /* 0x0000000b2b039227 */ /* 0x000fe200078e00ff */
[----:B------:R-:W-:Y:S02]  /*59d0*/  @!P1 SHF.R.U32.HI R0, RZ, R13, R0 ;  /* 0x0000000dff009219 */ /* 0x000fe40000011600 */
[----:B------:R-:W-:Y:S01]  /*59e0*/  R2UR UR41, R20 ;  /* 0x00000000142972ca */ /* 0x000fe200000e0000 */
[----:B------:R-:W-:Y:S01]  /*59f0*/  VIADD R107, R107, 0x1 ;  /* 0x000000016b6b7836 */ /* 0x000fe20000000000 */
[----:B------:R-:W-:Y:S02]  /*5a00*/  @!P1 SHF.R.U32.HI R2, RZ, R14, R3 ;  /* 0x0000000eff029219 */ /* 0x000fe40000011603 */
[----:B------:R-:W-:Y:S02]  /*5a10*/  @!P1 SEL R3, R45, R0, !P2 ;  /* 0x000000002d039207 */ /* 0x000fe40005000000 */
[----:B------:R-:W-:Y:S02]  /*5a20*/  @!P1 SEL R2, R43, R2, !P0 ;  /* 0x000000022b029207 */ /* 0x000fe40004000000 */
[----:B------:R-:W-:Y:S01]  /*5a30*/  @P4 SHF.R.U32.HI R98, RZ, 0x10, R17 ;  /* 0x00000010ff624819 */ /* 0x000fe20000011611 */
[----:B------:R-:W-:Y:S02]  /*5a40*/  USHF.L.U32 UR42, UR42, 0x6, URZ ;  /* 0x000000062a2a7899 */ /* 0x000fe400080006ff */
[----:B------:R-:W-:Y:S02]  /*5a50*/  @!P1 IMAD.IADD R0, R2, 0x1, -R3 ;  /* 0x0000000102009824 */ /* 0x000fe400078e0a03 */
[----:B------:R-:W-:Y:S01]  /*5a60*/  @!P1 IMAD.IADD R2, R3, 0x1, -R2 ;  /* 0x0000000103029824 */ /* 0x000fe200078e0a02 */
[----:B------:R-:W-:Y:S01]  /*5a70*/  USHF.L.U32 UR41, UR41, 0x8, URZ ;  /* 0x0000000829297899 */ /* 0x000fe200080006ff */
[----:B------:R-:W-:Y:S02]  /*5a80*/  @!P1 IMAD R45, R0, R9, R45 ;  /* 0x00000009002d9224 */ /* 0x000fe400078e022d */
[----:B------:R-:W-:Y:S01]  /*5a90*/  @!P1 IMAD R43, R2, R10, R43 ;  /* 0x0000000a022b9224 */ /* 0x000fe200078e022b */
[----:B------:R-:W-:Y:S08]  /*5aa0*/  BRA.U !UP0, `(.L_x_104) ;  /* 0x0000000108407547 */ /* 0x000ff0000b800000 */
[----:B------:R-:W1:Y:S01]  /*5ab0*/  LDCU.64 UR8, c[0x4][0x88] ;  /* 0x01001100ff0877ac */ /* 0x000e620008000a00 */
[----:B------:R-:W-:Y:S01]  /*5ac0*/  MOV R3, 0x0 ;  /* 0x0000000000037802 */ /* 0x000fe20000000f00 */
[----:B------:R-:W-:Y:S02]  /*5ad0*/  HFMA2 R12, -RZ, RZ, 0, 5.9604644775390625e-08 ;  /* 0x00000001ff0c7431 */ /* 0x000fe400000001ff */
[----:B------:R-:W-:Y:S02]  /*5ae0*/  IMAD.MOV.U32 R8, RZ, RZ, 0x70 ;  /* 0x00000070ff087424 */ /* 0x000fe400078e00ff */
[----:B------:R-:W-:Y:S01]  /*5af0*/  IMAD.MOV.U32 R13, RZ, RZ, RZ ;  /* 0x000000ffff0d7224 */ /* 0x000fe200078e00ff */
[----:B------:R-:W2:Y:S01]  /*5b00*/  LDCU.64 UR6, c[0x4][0x90] ;  /* 0x01001200ff0677ac */ /* 0x000ea20008000a00 */
[----:B------:R-:W3:Y:S01]  /*5b10*/  LDC.64 R2, c[0x4][R3] ;  /* 0x0100000003027b82 */ /* 0x000ee20000000a00 */
[----:B------:R-:W4:Y:S01]  /*5b20*/  LDCU.64 UR4, c[0x4][0x8] ;  /* 0x01000100ff0477ac */ /* 0x000f220008000a00 */
[----:B-1----:R-:W-:Y:S01]  /*5b30*/  MOV R5, UR9 ;  /* 0x0000000900057c02 */ /* 0x002fe20008000f00 */
[----:B------:R-:W-:Y:S01]  /*5b40*/  IMAD.U32 R4, RZ, RZ, UR8 ;  /* 0x00000008ff047e24 */ /* 0x000fe2000f8e00ff */
[----:B--2---:R-:W-:Y:S01]  /*5b50*/  MOV R7, UR7 ;  /* 0x0000000700077c02 */ /* 0x004fe20008000f00 */
[----:B------:R-:W-:Y:S01]  /*5b60*/  IMAD.U32 R6, RZ, RZ, UR6 ;  /* 0x00000006ff067e24 */ /* 0x000fe2000f8e00ff */
[----:B----4-:R-:W-:Y:S01]  /*5b70*/  MOV R11, UR5 ;  /* 0x00000005000b7c02 */ /* 0x010fe20008000f00 */
[----:B------:R-:W-:Y:S02]  /*5b80*/  IMAD.U32 R10, RZ, RZ, UR4 ;  /* 0x00000004ff0a7e24 */ /* 0x000fe4000f8e00ff */
[----:B------:R-:W-:Y:S07]  /*5b90*/  LEPC R20, `(.L_x_104) ;  /* 0x000000001014794e */ /* 0x000fee0000000000 */
[----:B---3-5:R-:W-:Y:S05]  /*5ba0*/  CALL.ABS.NOINC R2 ;  /* 0x0000000002007343 */ /* 0x028fea0003c00000 */
.L_x_104:
[----:B------:R-:W-:Y:S01]  /*5bb0*/  LOP3.LUT P0, RZ, R103, 0x90, RZ, 0xc0, !PT ;  /* 0x0000009067ff7812 */ /* 0x000fe2000780c0ff */
[----:B------:R-:W-:Y:S11]  /*5bc0*/  BSSY.RECONVERGENT B6, `(.L_x_105) ;  /* 0x0000013000067945 */ /* 0x000ff60003800200 */
[----:B------:R-:W-:Y:S01]  /*5bd0*/  @!UPT UIADD3 URZ, UPT, UPT, URZ, URZ, URZ ;  /* 0x000000fffffff290 */ /* 0x000fe2000fffe0ff */
[----:B------:R-:W-:Y:S05]  /*5be0*/  @!P0 BRA `(.L_x_106) ;  /* 0x0000000000408947 */ /* 0x000fea0003800000 */
        /* <DEDUP_REMOVED lines=16> */
.L_x_106:
[----:B------:R-:W-:Y:S05]  /*5cf0*/  BSYNC.RECONVERGENT B6 ;  /* 0x0000000000067941 */ /* 0x000fea0003800200 */
.L_x_105:
[----:B------:R-:W-:Y:S01]  /*5d00*/  ISETP.NE.U32.AND P4, PT, R86, RZ, PT ;  /* 0x000000ff5600720c */ /* 0x000fe20003f85070 */
[----:B------:R-:W-:Y:S01]  /*5d10*/  UISETP.NE.AND UP2, UPT, UR50, URZ, UPT ;  /* 0x000000ff3200728c */ /* 0x000fe2000bf45270 */
[----:B------:R-:W-:Y:S01]  /*5d20*/  ISETP.NE.U32.AND P3, PT, RZ, UR38, PT ;  /* 0x00000026ff007c0c */ /* 0x000fe2000bf65070 */
[----:B------:R-:W-:Y:S01]  /*5d30*/  UISETP.NE.U32.AND UP1, UPT, UR44, URZ, UPT ;  /* 0x000000ff2c00728c */ /* 0x000fe2000bf25070 */
[----:B------:R-:W-:Y:S01]  /*5d40*/  ISETP.NE.AND.EX P4, PT, R87, RZ, PT, P4 ;  /* 0x000000ff5700720c */ /* 0x000fe20003f85340 */
[----:B------:R-:W-:Y:S01]  /*5d50*/  UPLOP3.LUT UP0, UPT, UPT, UPT, UPT, 0x40, 0x4 ;  /* 0x000000000004789c */ /* 0x000fe20003f0e870 */
[----:B------:R-:W-:Y:S01]  /*5d60*/  ISETP.NE.AND.EX P3, PT, RZ, UR39, PT, P3 ;  /* 0x00000027ff007c0c */ /* 0x000fe2000bf65330 */
[----:B------:R-:W-:Y:S01]  /*5d70*/  UISETP.NE.AND.EX UP1, UPT, UR45, URZ, UPT, UP1 ;  /* 0x000000ff2d00728c */ /* 0x000fe2000bf25310 */
[----:B------:R-:W-:Y:S04]  /*5d80*/  PLOP3.LUT P1, PT, PT, PT, UP2, 0x80, 0x8 ;  /* 0x000000000008781c */ /* 0x000fe80003f2f028 */
[----:B------:R-:W-:Y:S06]  /*5d90*/  @UP2 UPLOP3.LUT UP0, UPT, UPT, UPT, UP1, 0x80, 0x8 ;  /* 0x000000000008289c */ /* 0x000fec0003f0f010 */
[----:B------:R-:W-:Y:S01]  /*5da0*/  PLOP3.LUT P0, PT, PT, PT, UP0, 0x80, 0x8 ;  /* 0x000000000008781c */ /* 0x000fe20003f0f008 */
[----:B------:R-:W-:Y:S01]  /*5db0*/  @!UPT UIADD3 URZ, UPT, UPT, URZ, URZ, URZ ;  /* 0x000000fffffff290 */ /* 0x000fe2000fffe0ff */
[----:B------:R-:W-:Y:S11]  /*5dc0*/  BRA.U !UP1, `(.L_x_107) ;  /* 0x0000000109387547 */ /* 0x000ff6000b800000 */
[----:B------:R-:W-:Y:S01]  /*5dd0*/  UISETP.NE.U32.AND UP0, UPT, UR38, URZ, UPT ;  /* 0x000000ff2600728c */ /* 0x000fe2000bf05070 */
[----:B------:R-:W-:Y:S02]  /*5de0*/  HFMA2 R0, -RZ, RZ, 0, 5.9604644775390625e-08 ;  /* 0x00000001ff007431 */ /* 0x000fe400000001ff */
[----:B------:R-:W-:Y:S01]  /*5df0*/  IMAD.MOV.U32 R91, RZ, RZ, 0x1 ;  /* 0x00000001ff5b7424 */ /* 0x000fe200078e00ff */
[----:B------:R-:W-:Y:S06]  /*5e00*/  UISETP.NE.AND.EX UP0, UPT, UR39, URZ, UPT, UP0 ;  /* 0x000000ff2700728c */ /* 0x000fec000bf05300 */
[----:B------:R-:W-:Y:S05]  /*5e10*/  PLOP3.LUT P2, PT, PT, PT, UP0, 0x80, 0x8 ;  /* 0x000000000008781c */ /* 0x000fea0003f4f008 */
[----:B------:R-:W1:Y:S01]  /*5e20*/  @UP0 LDCU.64 UR6, c[0x0][0x888] ;  /* 0x00011100ff0607ac */ /* 0x000e620008000a00 */
[----:B------:R-:W-:Y:S07]  /*5e30*/  @UP0 UIMAD UR4, UR36, UR44, URZ ;  /* 0x0000002c240402a4 */ /* 0x000fee000f8e02ff */
[----:B------:R-:W-:Y:S01]  /*5e40*/  @!P2 PRMT R91, R0, 0x7610, R91 ;  /* 0x00007610005ba816 */ /* 0x000fe2000000005b */
[----:B-1----:R-:W-:Y:S03]  /*5e50*/  @UP0 UIMAD.WIDE UR6, UR4, 0x4, UR6 ;  /* 0x00000004040608a5 */ /* 0x002fe6000f8e0206 */
[----:B------:R-:W1:Y:S03]  /*5e60*/  @!UP0 LDCU UR4, c[0x0][0x880] ;  /* 0x00011000ff0487ac */ /* 0x000e660008000800 */
[----:B------:R-:W-:Y:S01]  /*5e70*/  IMAD.U32 R2, RZ, RZ, UR6 ;  /* 0x00000006ff027e24 */ /* 0x000fe2000f8e00ff */
[----:B------:R-:W-:Y:S05]  /*5e80*/  MOV R3, UR7 ;  /* 0x0000000700037c02 */ /* 0x000fea0008000f00 */
[----:B-----5:R2:W5:Y:S02]  /*5e90*/  @P2 LDG.E R50, desc[UR46][R2.64] ;  /* 0x0000002e02322981 */ /* 0x020564000c1e1900 */
[----:B-12---:R-:W-:Y:S02]  /*5ea0*/  @!P2 IMAD.U32 R50, RZ, RZ, UR4 ;  /* 0x00000004ff32ae24 */ /* 0x006fe4000f8e00ff */
.L_x_107:
[----:B------:R-:W-:Y:S05]  /*5eb0*/  @!P4 BRA `(.L_x_108) ;  /* 0x000000000020c947 */ /* 0x000fea0003800000 */
[----:B------:R-:W-:Y:S04]  /*5ec0*/  ISETP.NE.U32.AND P2, PT, R84, RZ, PT ;  /* 0x000000ff5400720c */ /* 0x000fe80003f45070 */
[----:B------:R-:W-:Y:S11]  /*5ed0*/  ISETP.NE.AND.EX P2, PT, R85, RZ, PT, P2 ;  /* 0x000000ff5500720c */ /* 0x000ff60003f45320 */
[----:B------:R-:W-:Y:S02]  /*5ee0*/  @!UPT UIADD3 URZ, UPT, UPT, URZ, URZ, URZ ;  /* 0x000000fffffff290 */ /* 0x000fe4000fffe0ff */
[----:B------:R-:W1:Y:S01]  /*5ef0*/  @P2 LDC.64 R2, c[0x0][0x8a8] ;  /* 0x00022a00ff022b82 */ /* 0x000e620000000a00 */
[----:B------:R-:W-:Y:S04]  /*5f00*/  @P2 IMAD R0, R86, UR36, RZ ;  /* 0x0000002456002c24 */ /* 0x000fe8000f8e02ff */
[----:B-1----:R-:W-:Y:S05]  /*5f10*/  @P2 IMAD.WIDE R2, R0, 0x4, R2 ;  /* 0x0000000400022825 */ /* 0x002fea00078e0202 */
[----:B-----5:R1:W5:Y:S02]  /*5f20*/  @P2 LDG.E R46, desc[UR46][R2.64] ;  /* 0x0000002e022e2981 */ /* 0x020364000c1e1900 */
[----:B-1----:R-:W2:Y:S02]  /*5f30*/  @!P2 LDC R46, c[0x0][0x8a0] ;  /* 0x00022800ff2eab82 */ /* 0x002ea40000000800 */
.L_x_108:
[----:B-----5:R-:W-:Y:S01]  /*5f40*/  ISETP.NE.AND P2, PT, R50, RZ, PT ;  /* 0x000000ff3200720c */ /* 0x020fe20003f45270 */
[----:B------:R-:W-:Y:S01]  /*5f50*/  BSSY B1, `(.L_x_109) ;  /* 0x0000040000017945 */ /* 0x000fe20003800000 */
[----:B------:R-:W-:Y:S01]  /*5f60*/  SEL R7, RZ, 0xffffffff, P3 ;  /* 0xffffffffff077807 */ /* 0x000fe20001800000 */
[----:B------:R-:W-:Y:S01]  /*5f70*/  IMAD.MOV.U32 R64, RZ, RZ, 0x1 ;  /* 0x00000001ff407424 */ /* 0x000fe200078e00ff */
[----:B------:R-:W-:Y:S01]  /*5f80*/  LOP3.LUT P3, RZ, R91, 0xff, RZ, 0xc0, !PT ;  /* 0x000000ff5bff7812 */ /* 0x000fe2000786c0ff */
[----:B------:R-:W-:Y:S01]  /*5f90*/  IMAD R48, R44, 0x80, R47 ;  /* 0x000000802c307824 */ /* 0x000fe200078e022f */
[----:B------:R-:W-:Y:S02]  /*5fa0*/  @P1 SEL R0, RZ, 0xffffffff, P2 ;  /* 0xffffffffff001807 */ /* 0x000fe40001000000 */
[----:B------:R-:W-:Y:S02]  /*5fb0*/  CS2R R62, SRZ ;  /* 0x00000000003e7805 */ /* 0x000fe4000001ff00 */
[----:B------:R-:W-:Y:S02]  /*5fc0*/  LEA R3, R100, UR49, 0x3 ;  /* 0x0000003164037c11 */ /* 0x000fe4000f8e18ff */
[----:B------:R-:W-:Y:S02]  /*5fd0*/  CS2R R60, SRZ ;  /* 0x00000000003c7805 */ /* 0x000fe4000001ff00 */
[----:B------:R-:W-:Y:S02]  /*5fe0*/  @P0 SEL R0, R7, R0, !P3 ;  /* 0x0000000007000207 */ /* 0x000fe40005800000 */
[----:B------:R-:W-:Y:S02]  /*5ff0*/  CS2R R58, SRZ ;  /* 0x00000000003a7805 */ /* 0x000fe4000001ff00 */
[----:B------:R-:W-:Y:S02]  /*6000*/  LEA R106, R44, UR49, 0x3 ;  /* 0x000000312c6a7c11 */ /* 0x000fe4000f8e18ff */
[----:B------:R-:W-:Y:S02]  /*6010*/  CS2R R56, SRZ ;  /* 0x0000000000387805 */ /* 0x000fe4000001ff00 */
[----:B------:R-:W-:Y:S02]  /*6020*/  @P1 LOP3.LUT R0, R0, 0x1, RZ, 0xc0, !PT ;  /* 0x0000000100001812 */ /* 0x000fe400078ec0ff */
[----:B------:R-:W-:Y:S02]  /*6030*/  SHF.L.U32 R5, R102, 0x1f, RZ ;  /* 0x0000001f66057819 */ /* 0x000fe400000006ff */
[----:B------:R-:W-:Y:S02]  /*6040*/  ISETP.NE.U32.OR P5, PT, R0, 0x1, !P1 ;  /* 0x000000010000780c */ /* 0x000fe40004fa5470 */
[----:B------:R-:W-:Y:S02]  /*6050*/  SEL R0, RZ, 0xffffffff, P2 ;  /* 0xffffffffff007807 */ /* 0x000fe40001000000 */
[----:B------:R-:W-:Y:S02]  /*6060*/  PLOP3.LUT P2, PT, PT, PT, UP1, 0x80, 0x8 ;  /* 0x000000000008781c */ /* 0x000fe40003f4f018 */
[----:B------:R-:W-:Y:S07]  /*6070*/  P2R R72, PR, RZ, 0x20 ;  /* 0x00000020ff487803 */ /* 0x000fee0000000000 */
[----:B------:R-:W-:Y:S04]  /*6080*/  @P5 SHF.L.U32 R2, R99, 0x1f, RZ ;  /* 0x0000001f63025819 */ /* 0x000fe800000006ff */
[----:B------:R-:W1:Y:S01]  /*6090*/  @P5 SYNCS.PHASECHK.TRANS64.TRYWAIT P1, [R3+URZ+0x50], R2 ;  /* 0x00005002030055a7 */ /* 0x000e6200080211ff */
[----:B------:R-:W-:Y:S04]  /*60a0*/  @P2 SEL R0, R7, R0, !P3 ;  /* 0x0000000007002207 */ /* 0x000fe80005800000 */
[----:B------:R-:W-:Y:S04]  /*60b0*/  LOP3.LUT R0, R0, 0x1, RZ, 0xc0, !PT ;  /* 0x0000000100007812 */ /* 0x000fe800078ec0ff */
[----:B------:R-:W-:Y:S04]  /*60c0*/  ISETP.NE.U32.AND P4, PT, R0, 0x1, PT ;  /* 0x000000010000780c */ /* 0x000fe80003f85070 */
[----:B------:R-:W-:Y:S01]  /*60d0*/  P2R R65, PR, RZ, 0x10 ;  /* 0x00000010ff417803 */ /* 0x000fe20000000000 */
[----:B------:R3:W4:Y:S01]  /*60e0*/  SYNCS.PHASECHK.TRANS64.TRYWAIT P0, [R106+URZ+0xc0], R5 ;  /* 0x0000c0056a0075a7 */ /* 0x00072200080011ff */
[----:B-1----:R-:W-:Y:S01]  /*60f0*/  @P5 SEL R64, RZ, 0x1, !P1 ;  /* 0x00000001ff405807 */ /* 0x002fe20004800000 */
[----:B---3--:R-:W-:Y:S06]  /*6100*/  @!P5 BRA `(.L_x_110) ;  /* 0x000000000090d947 */ /* 0x008fec0003800000 */
[----:B------:R-:W-:Y:S01]  /*6110*/  @P4 IMAD R4, R100, 0x1000, R95 ;  /* 0x0000100064044824 */ /* 0x000fe200078e025f */
[----:B------:R-:W-:Y:S01]  /*6120*/  LOP3.LUT P5, RZ, R96, 0x80, RZ, 0xc0, !PT ;  /* 0x0000008060ff7812 */ /* 0x000fe200078ac0ff */
[----:B------:R-:W-:Y:S01]  /*6130*/  BSSY B0, `(.L_x_111) ;  /* 0x000000f000007945 */ /* 0x000fe20003800000 */
[----:B------:R-:W-:Y:S01]  /*6140*/  ISETP.NE.AND P2, PT, R64, RZ, PT ;  /* 0x000000ff4000720c */ /* 0x000fe20003f45270 */
[----:B------:R-:W-:Y:S01]  /*6150*/  @P4 VIADD R0, R4, UR49 ;  /* 0x0000003104004c36 */ /* 0x000fe20008000000 */
[----:B------:R-:W-:Y:S02]  /*6160*/  PLOP3.LUT P1, PT, PT, PT, PT, 0x8, 0x80 ;  /* 0x000000000080781c */ /* 0x000fe40003f2e170 */
[----:B------:R-:W-:Y:S02]  /*6170*/  CS2R R58, SRZ ;  /* 0x00000000003a7805 */ /* 0x000fe4000001ff00 */
[----:B------:R-:W-:Y:S01]  /*6180*/  @P4 PLOP3.LUT P1, PT, P5, PT, PT, 0x80, 0x8 ;  /* 0x000000000008481c */ /* 0x000fe20002f2f070 */
[C---:B------:R-:W-:Y:S01]  /*6190*/  @P4 VIADD R2, R0.reuse, 0x10 ;  /* 0x0000001000024836 */ /* 0x040fe20000000000 */
[----:B------:R-:W-:Y:S02]  /*61a0*/  CS2R R56, SRZ ;  /* 0x0000000000387805 */ /* 0x000fe4000001ff00 */
[----:B------:R-:W-:Y:S02]  /*61b0*/  CS2R R62, SRZ ;  /* 0x00000000003e7805 */ /* 0x000fe4000001ff00 */
[----:B------:R-:W-:Y:S07]  /*61c0*/  CS2R R60, SRZ ;  /* 0x00000000003c7805 */ /* 0x000fee000001ff00 */
[----:B------:R-:W-:Y:S01]  /*61d0*/  @P1 VIADD R2, R0, 0xfffffff0 ;  /* 0xfffffff000021836 */ /* 0x000fe20000000000 */
[----:B------:R-:W-:Y:S06]  /*61e0*/  @P2 BRA `(.L_x_112) ;  /* 0x00000000000c2947 */ /* 0x000fec0003800000 */
[----:B------:R-:W-:Y:S04]  /*61f0*/  SHF.L.U32 R0, R99, 0x1f, RZ ;  /* 0x0000001f63007819 */ /* 0x000fe800000006ff */
[----:B------:R-:W1:Y:S02]  /*6200*/  SYNCS.PHASECHK.TRANS64.TRYWAIT P1, [R3+URZ+0x50], R0 ;  /* 0x00005000030075a7 */ /* 0x000e6400080211ff */
[----:B-1----:R-:W-:Y:S05]  /*6210*/  @!P1 BRA `(.L_x_113) ;  /* 0x0000004000c89947 */ /* 0x002fea0003800000 */
.L_x_112:
[----:B------:R-:W-:Y:S05]  /*6220*/  BSYNC B0 ;  /* 0x0000000000007941 */ /* 0x000fea0003800000 */
.L_x_111:
[----:B------:R-:W-:Y:S01]  /*6230*/  ISETP.NE.AND P1, PT, R65, RZ, PT ;  /* 0x000000ff4100720c */ /* 0x000fe20003f25270 */
[----:B-1----:R-:W-:Y:S02]  /*6240*/  VIADD R3, R3, 0x70 ;  /* 0x0000007003037836 */ /* 0x002fe40000000000 */
[----:B------:R-:W-:Y:S02]  /*6250*/  IMAD.U32 R0, RZ, RZ, UR37 ;  /* 0x00000025ff007e24 */ /* 0x000fe4000f8e00ff */
[----:B------:R-:W-:Y:S03]  /*6260*/  VIADD R100, R100, 0x1 ;  /* 0x0000000164647836 */ /* 0x000fe60000000000 */
[----:B------:R-:W-:Y:S05]  /*6270*/  PRMT R0, R0, 0x654, R3 ;  /* 0x0000065400007816 */ /* 0x000fea0000000003 */
[----:B------:R1:W3:Y:S04]  /*6280*/  @P1 LDS.128 R56, [R4+UR49+0x200] ;  /* 0x0002003104381984 */ /* 0x0002e80008000c00 */
[----:B------:R1:W1:Y:S01]  /*6290*/  @P1 LDS.128 R60, [R2+0x200] ;  /* 0x00020000023c1984 */ /* 0x0002620000000c00 */
[C---:B------:R-:W-:Y:S01]  /*62a0*/  ISETP.NE.AND P1, PT, R100.reuse, 0x4, PT ;  /* 0x000000046400780c */ /* 0x040fe20003f25270 */
[----:B------:R-:W-:Y:S01]  /*62b0*/  @!PT LDS RZ, [RZ] ;  /* 0x00000000fffff984 */ /* 0x000fe20000000800 */
[----:B------:R-:W-:Y:S01]  /*62c0*/  @!PT LDS RZ, [RZ] ;  /* 0x00000000fffff984 */ /* 0x000fe20000000800 */
[----:B------:R-:W-:Y:S01]  /*62d0*/  @!PT LDS RZ, [RZ] ;  /* 0x00000000fffff984 */ /* 0x000fe20000000800 */
[----:B------:R-:W-:Y:S01]  /*62e0*/  @!PT LDS RZ, [RZ] ;  /* 0x00000000fffff984 */ /* 0x000fe20000000800 */
[----:B------:R5:W-:Y:S06]  /*62f0*/  MEMBAR.ALL.CTA ;  /* 0x0000000000007992 */ /* 0x000bec0000008000 */
[----:B-----5:R-:W5:Y:S01]  /*6300*/  FENCE.VIEW.ASYNC.S ;  /* 0x00000000000073c6 */ /* 0x020f620000000000 */
[----:B------:R-:W-:Y:S01]  /*6310*/  SEL R100, R100, RZ, P1 ;  /* 0x000000ff64647207 */ /* 0x000fe20000800000 */
[----:B-----5:R5:W-:Y:S02]  /*6320*/  SYNCS.ARRIVE.TRANS64.RED.A1T0 RZ, [R0+URZ], RZ ;  /* 0x000000ff00ff79a7 */ /* 0x020be400081004ff */
[----:B-----5:R-:W-:Y:S04]  /*6330*/  SEL R0, RZ, 0x1, P1 ;  /* 0x00000001ff007807 */ /* 0x020fe80000800000 */
[----:B---3--:R-:W-:Y:S02]  /*6340*/  LOP3.LUT R99, R99, R0, RZ, 0x3c, !PT ;  /* 0x0000000063637212 */ /* 0x008fe400078e3cff */
.L_x_110:
[----:B------:R-:W-:Y:S05]  /*6350*/  BSYNC B1 ;  /* 0x0000000000017941 */ /* 0x000fea0003800000 */
.L_x_109:
[----:B------:R-:W-:Y:S04]  /*6360*/  SHF.R.U32.HI R0, RZ, 0x15, R48 ;  /* 0x00000015ff007819 */ /* 0x000fe80000011630 */
[----:B------:R-:W-:Y:S01]  /*6370*/  LOP3.LUT P1, RZ, R0, 0x3, R97, 0x48, !PT ;  /* 0x0000000300ff7812 */ /* 0x000fe20007824861 */
[----:B------:R-:W-:Y:S01]  /*6380*/  @!UPT UIADD3 URZ, UPT, UPT, URZ, URZ, URZ ;  /* 0x000000fffffff290 */ /* 0x000fe2000fffe0ff */
[----:B----4-:R-:W-:Y:S11]  /*6390*/  @P0 BRA `(.L_x_114) ;  /* 0x0000000000080947 */ /* 0x010ff60003800000 */
[----:B------:R-:W3:Y:S02]  /*63a0*/  SYNCS.PHASECHK.TRANS64.TRYWAIT P0, [R106+URZ+0xc0], R5 ;  /* 0x0000c0056a0075a7 */ /* 0x000ee400080011ff */
[----:B---3--:R-:W-:Y:S05]  /*63b0*/  @!P0 BRA `(.L_x_115) ;  /* 0x0000004000748947 */ /* 0x008fea0003800000 */
.L_x_114:
[----:B------:R-:W-:Y:S05]  /*63c0*/  @!P1 BRA `(.L_x_116) ;  /* 0x0000000000409947 */ /* 0x000fea0003800000 */
[----:B------:R-:W3:Y:S01]  /*63d0*/  LDCU.64 UR8, c[0x4][0x78] ;  /* 0x01000f00ff0877ac */ /* 0x000ee20008000a00 */
[----:B------:R-:W-:Y:S01]  /*63e0*/  MOV R3, 0x0 ;  /* 0x0000000000037802 */ /* 0x000fe20000000f00 */
[----:B------:R-:W-:Y:S02]  /*63f0*/  HFMA2 R12, -RZ, RZ, 0, 5.9604644775390625e-08 ;  /* 0x00000001ff0c7431 */ /* 0x000fe400000001ff */
[----:B------:R-:W-:Y:S02]  /*6400*/  IMAD.MOV.U32 R8, RZ, RZ, 0x192 ;  /* 0x00000192ff087424 */ /* 0x000fe400078e00ff */
[----:B------:R-:W-:Y:S01]  /*6410*/  IMAD.MOV.U32 R13, RZ, RZ, RZ ;  /* 0x000000ffff0d7224 */ /* 0x000fe200078e00ff */
[----:B------:R-:W4:Y:S01]  /*6420*/  LDCU.64 UR6, c[0x4][0x80] ;  /* 0x01001000ff0677ac */ /* 0x000f220008000a00 */
[----:B-1----:R-:W1:Y:S01]  /*6430*/  LDC.64 R2, c[0x4][R3] ;  /* 0x0100000003027b82 */ /* 0x002e620000000a00 */
[----:B------:R-:W5:Y:S01]  /*6440*/  LDCU.64 UR4, c[0x4][0x18] ;  /* 0x01000300ff0477ac */ /* 0x000f620008000a00 */
[----:B---3--:R-:W-:Y:S01]  /*6450*/  MOV R5, UR9 ;  /* 0x0000000900057c02 */ /* 0x008fe20008000f00 */
[----:B------:R-:W-:Y:S01]  /*6460*/  IMAD.U32 R4, RZ, RZ, UR8 ;  /* 0x00000008ff047e24 */ /* 0x000fe2000f8e00ff */
[----:B----4-:R-:W-:Y:S01]  /*6470*/  MOV R7, UR7 ;  /* 0x0000000700077c02 */ /* 0x010fe20008000f00 */
[----:B------:R-:W-:Y:S01]  /*6480*/  IMAD.U32 R6, RZ, RZ, UR6 ;  /* 0x00000006ff067e24 */ /* 0x000fe2000f8e00ff */
[----:B-----5:R-:W-:Y:S01]  /*6490*/  MOV R11, UR5 ;  /* 0x00000005000b7c02 */ /* 0x020fe20008000f00 */
[----:B------:R-:W-:Y:S02]  /*64a0*/  IMAD.U32 R10, RZ, RZ, UR4 ;  /* 0x00000004ff0a7e24 */ /* 0x000fe4000f8e00ff */
[----:B------:R-:W-:Y:S07]  /*64b0*/  LEPC R20, `(.L_x_116) ;  /* 0x000000001014794e */ /* 0x000fee0000000000 */
[----:B-12---:R-:W-:Y:S05]  /*64c0*/  CALL.ABS.NOINC R2 ;  /* 0x0000000002007343 */ /* 0x006fea0003c00000 */
.L_x_116:
[----:B------:R-:W-:Y:S05]  /*64d0*/  WARPSYNC.ALL ;  /* 0x0000000000007948 */ /* 0x000fea0003800000 */
[----:B------:R-:W-:Y:S01]  /*64e0*/  R2UR UR4, R48 ;  /* 0x00000000300472ca */ /* 0x000fe200000e0000 */
[----:B------:R-:W-:Y:S01]  /*64f0*/  HFMA2 R66, -RZ, RZ, 0, 9.5367431640625e-07 ;  /* 0x00000010ff427431 */ /* 0x000fe200000001ff */
[C---:B------:R-:W-:Y:S01]  /*6500*/  PRMT R49, R56.reuse, 0x8880, RZ ;  /* 0x0000888038317816 */ /* 0x040fe200000000ff */
[----:B------:R-:W-:Y:S01]  /*6510*/  BSSY.RECONVERGENT B0, `(.L_x_117) ;  /* 0x00000a5000007945 */ /* 0x000fe20003800200 */
[C---:B------:R-:W-:Y:S02]  /*6520*/  SHF.L.U32 R51, R56.reuse, 0x10, RZ ;  /* 0x0000001038337819 */ /* 0x040fe400000006ff */
[----:B------:R-:W-:Y:S02]  /*6530*/  SHF.L.U32 R52, R56, 0x8, RZ ;  /* 0x0000000838347819 */ /* 0x000fe400000006ff */
[----:B------:R-:W-:Y:S02]  /*6540*/  SHF.R.S32.HI R51, RZ, 0x18, R51 ;  /* 0x00000018ff337819 */ /* 0x000fe40000011433 */
[----:B------:R-:W-:Y:S02]  /*6550*/  PRMT R53, R57, 0x8880, RZ ;  /* 0x0000888039357816 */ /* 0x000fe400000000ff */
[----:B------:R-:W-:Y:S01]  /*6560*/  IADD3 R67, PT, PT, R95, UR49, RZ ;  /* 0x000000315f437c10 */ /* 0x000fe2000fffe0ff */
[----:B-1-3--:R-:W2:Y:S01]  /*6570*/  LDTM.x32 R4, tmem[UR4] ;  /* 0x00000004000479ee */ /* 0x00aea200082c0000 */
[----:B------:R-:W-:Y:S02]  /*6580*/  LOP3.LUT P5, RZ, R96, 0x80, RZ, 0xc0, !PT ;  /* 0x0000008060ff7812 */ /* 0x000fe400078ac0ff */
[----:B------:R-:W-:Y:S02]  /*6590*/  PRMT R54, R59, 0x8880, RZ ;  /* 0x000088803b367816 */ /* 0x000fe400000000ff */
[----:B------:R-:W-:Y:S02]  /*65a0*/  SEL R66, R66, 0xfffffff0, !P5 ;  /* 0xfffffff042427807 */ /* 0x000fe40006800000 */
[----:B------:R-:W-:Y:S02]  /*65b0*/  ISETP.NE.AND P0, PT, R104, RZ, PT ;  /* 0x000000ff6800720c */ /* 0x000fe40003f05270 */
[----:B------:R-:W-:Y:S02]  /*65c0*/  IADD3 R108, PT, PT, R67, R66, RZ ;  /* 0x00000042436c7210 */ /* 0x000fe40007ffe0ff */
[----:B------:R-:W-:Y:S01]  /*65d0*/  ISETP.NE.AND P6, PT, R72, RZ, PT ;  /* 0x000000ff4800720c */ /* 0x000fe20003fc5270 */
[C---:B--2---:R-:W-:Y:S11]  /*65e0*/  IMAD R0, R46.reuse, R4, RZ ;  /* 0x000000042e007224 */ /* 0x044ff600078e02ff */
[----:B------:R-:W-:Y:S01]  /*65f0*/  @!UPT UIADD3 URZ, UPT, UPT, URZ, URZ, URZ ;  /* 0x000000fffffff290 */ /* 0x000fe2000fffe0ff */
[----:B------:R-:W-:Y:S01]  /*6600*/  @P6 SHF.L.U32 R74, R99, 0x1f, RZ ;  /* 0x0000001f634a6819 */ /* 0x000fe200000006ff */
[C---:B------:R-:W-:Y:S02]  /*6610*/  IMAD R2, R46.reuse, R5, RZ ;  /* 0x000000052e027224 */ /* 0x040fe400078e02ff */
[----:B------:R-:W-:Y:S01]  /*6620*/  IMAD R0, R49, R50, R0 ;  /* 0x0000003231007224 */ /* 0x000fe200078e0200 */
[----:B------:R-:W-:Y:S01]  /*6630*/  SHF.R.S32.HI R49, RZ, 0x18, R52 ;  /* 0x00000018ff317819 */ /* 0x000fe20000011434 */
[C---:B------:R-:W-:Y:S02]  /*6640*/  IMAD R3, R46.reuse, R6, RZ ;  /* 0x000000062e037224 */ /* 0x040fe400078e02ff */
[-C--:B------:R-:W-:Y:S01]  /*6650*/  IMAD R2, R51, R50.reuse, R2 ;  /* 0x0000003233027224 */ /* 0x080fe200078e0202 */
[----:B------:R-:W-:Y:S01]  /*6660*/  SHF.R.S32.HI R51, RZ, 0x18, R56 ;  /* 0x00000018ff337819 */ /* 0x000fe20000011438 */
[C---:B------:R-:W-:Y:S02]  /*6670*/  IMAD R7, R46.reuse, R7, RZ ;  /* 0x000000072e077224 */ /* 0x040fe400078e02ff */
[----:B------:R-:W-:Y:S01]  /*6680*/  IMAD R3, R49, R50, R3 ;  /* 0x0000003231037224 */ /* 0x000fe200078e0203 */
[----:B------:R-:W-:Y:S01]  /*6690*/  MOV R49, R53 ;  /* 0x0000003500317202 */ /* 0x000fe20000000f00 */
[C---:B------:R-:W-:Y:S01]  /*66a0*/  IMAD.U32 R52, R57.reuse, 0x10000, RZ ;  /* 0x0001000039347824 */ /* 0x040fe200078e00ff */
[----:B------:R-:W-:Y:S01]  /*66b0*/  SHF.L.U32 R53, R57, 0x8, RZ ;  /* 0x0000000839357819 */ /* 0x000fe200000006ff */
[C---:B------:R-:W-:Y:S02]  /*66c0*/  IMAD R4, R46.reuse, R8, RZ ;  /* 0x000000082e047224 */ /* 0x040fe400078e02ff */
[-C--:B------:R-:W-:Y:S01]  /*66d0*/  IMAD R7, R51, R50.reuse, R7 ;  /* 0x0000003233077224 */ /* 0x080fe200078e0207 */
[----:B------:R-:W-:Y:S01]  /*66e0*/  SHF.R.S32.HI R51, RZ, 0x18, R52 ;  /* 0x00000018ff337819 */ /* 0x000fe20000011434 */
[C---:B------:R-:W-:Y:S01]  /*66f0*/  IMAD R5, R46.reuse, R9, RZ ;  /* 0x000000092e057224 */ /* 0x040fe200078e02ff */
[----:B------:R-:W-:Y:S01]  /*6700*/  SHF.R.S32.HI R52, RZ, 0x18, R57 ;  /* 0x00000018ff347819 */ /* 0x000fe20000011439 */
[----:B------:R-:W-:Y:S01]  /*6710*/  IMAD R4, R49, R50, R4 ;  /* 0x0000003231047224 */ /* 0x000fe200078e0204 */
[----:B------:R-:W-:Y:S01]  /*6720*/  SHF.R.S32.HI R49, RZ, 0x18, R53 ;  /* 0x00000018ff317819 */ /* 0x000fe20000011435 */
[----:B------:R-:W-:Y:S01]  /*6730*/  IMAD R6, R46, R10, RZ ;  /* 0x0000000a2e067224 */ /* 0x000fe200078e02ff */
[----:B------:R-:W-:Y:S01]  /*6740*/  PRMT R53, R58, 0x8880, RZ ;  /* 0x000088803a357816 */ /* 0x000fe200000000ff */
[----:B------:R-:W-:Y:S01]  /*6750*/  IMAD R11, R46, R11, RZ ;  /* 0x0000000b2e0b7224 */ /* 0x000fe200078e02ff */
[----:B------:R-:W-:Y:S01]  /*6760*/  I2IP.S8.S32.SAT R55, R7, R3, RZ ;  /* 0x0000000307377239 */ /* 0x000fe200000014ff */
[----:B------:R-:W-:Y:S02]  /*6770*/  IMAD R5, R51, R50, R5 ;  /* 0x0000003233057224 */ /* 0x000fe400078e0205 */
[----:B------:R-:W-:Y:S01]  /*6780*/  IMAD.U32 R51, R58, 0x10000, RZ ;  /* 0x000100003a337824 */ /* 0x000fe200078e00ff */
[----:B------:R-:W-:Y:S01]  /*6790*/  I2IP.S8.S32.SAT R68, R2, R0, R55 ;  /* 0x0000000002447239 */ /* 0x000fe20000001437 */
[----:B------:R-:W-:Y:S01]  /*67a0*/  IMAD R6, R49, R50, R6 ;  /* 0x0000003231067224 */ /* 0x000fe200078e0206 */
[----:B------:R-:W-:Y:S01]  /*67b0*/  MOV R49, R53 ;  /* 0x0000003500317202 */ /* 0x000fe20000000f00 */
[----:B------:R-:W-:Y:S01]  /*67c0*/  IMAD R8, R46, R12, RZ ;  /* 0x0000000c2e087224 */ /* 0x000fe200078e02ff */
[----:B------:R-:W-:Y:S01]  /*67d0*/  SHF.R.S32.HI R51, RZ, 0x18, R51 ;  /* 0x00000018ff337819 */ /* 0x000fe20000011433 */
[-C--:B------:R-:W-:Y:S01]  /*67e0*/  IMAD R11, R52, R50.reuse, R11 ;  /* 0x00000032340b7224 */ /* 0x080fe200078e020b */
[----:B------:R-:W-:Y:S01]  /*67f0*/  SHF.L.U32 R52, R58, 0x8, RZ ;  /* 0x000000083a347819 */ /* 0x000fe200000006ff */
[C---:B------:R-:W-:Y:S01]  /*6800*/  IMAD R9, R46.reuse, R13, RZ ;  /* 0x0000000d2e097224 */ /* 0x040fe200078e02ff */
[----:B------:R-:W-:Y:S01]  /*6810*/  SHF.L.U32 R53, R59, 0x8, RZ ;  /* 0x000000083b357819 */ /* 0x000fe200000006ff */
[----:B------:R-:W-:Y:S01]  /*6820*/  IMAD R8, R49, R50, R8 ;  /* 0x0000003231087224 */ /* 0x000fe200078e0208 */
[----:B------:R-:W-:Y:S01]  /*6830*/  SHF.R.S32.HI R49, RZ, 0x18, R52 ;  /* 0x00000018ff317819 */ /* 0x000fe20000011434 */
[C---:B------:R-:W-:Y:S01]  /*6840*/  IMAD R10, R46.reuse, R14, RZ ;  /* 0x0000000e2e0a7224 */ /* 0x040fe200078e02ff */
[----:B------:R-:W-:Y:S01]  /*6850*/  I2IP.S8.S32.SAT R69, R11, R6, RZ ;  /* 0x000000060b457239 */ /* 0x000fe200000014ff */
[----:B------:R-:W-:Y:S01]  /*6860*/  IMAD R9, R51, R50, R9 ;  /* 0x0000003233097224 */ /* 0x000fe200078e0209 */
[----:B------:R-:W-:Y:S01]  /*6870*/  SHF.R.S32.HI R51, RZ, 0x18, R58 ;  /* 0x00000018ff337819 */ /* 0x000fe2000001143a */
[----:B------:R-:W-:Y:S01]  /*6880*/  IMAD.U32 R52, R59, 0x10000, RZ ;  /* 0x000100003b347824 */ /* 0x000fe200078e00ff */
[----:B------:R-:W-:Y:S01]  /*6890*/  I2IP.S8.S32.SAT R69, R5, R4, R69 ;  /* 0x0000000405457239 */ /* 0x000fe20000001445 */
[C---:B------:R-:W-:Y:S01]  /*68a0*/  IMAD R15, R46.reuse, R15, RZ ;  /* 0x0000000f2e0f7224 */ /* 0x040fe200078e02ff */
[----:B------:R-:W-:Y:S01]  /*68b0*/  SHF.R.S32.HI R53, RZ, 0x18, R53 ;  /* 0x00000018ff357819 */ /* 0x000fe20000011435 */
[----:B------:R-:W-:Y:S01]  /*68c0*/  IMAD R10, R49, R50, R10 ;  /* 0x00000032310a7224 */ /* 0x000fe200078e020a */
[----:B------:R-:W-:Y:S01]  /*68d0*/  MOV R49, R54 ;  /* 0x0000003600317202 */ /* 0x000fe20000000f00 */
[C---:B------:R-:W-:Y:S01]  /*68e0*/  IMAD R12, R46.reuse, R16, RZ ;  /* 0x000000102e0c7224 */ /* 0x040fe200078e02ff */
[----:B------:R-:W-:Y:S01]  /*68f0*/  SHF.R.S32.HI R52, RZ, 0x18, R52 ;  /* 0x00000018ff347819 */ /* 0x000fe20000011434 */
[C---:B------:R-:W-:Y:S02]  /*6900*/  IMAD R13, R46.reuse, R17, RZ ;  /* 0x000000112e0d7224 */ /* 0x040fe400078e02ff */
[----:B------:R-:W-:Y:S01]  /*6910*/  IMAD R15, R51, R50, R15 ;  /* 0x00000032330f7224 */ /* 0x000fe200078e020f */
[----:B------:R-:W-:Y:S01]  /*6920*/  SHF.R.S32.HI R51, RZ, 0x18, R59 ;  /* 0x00000018ff337819 */ /* 0x000fe2000001143b */
[C---:B------:R-:W-:Y:S02]  /*6930*/  IMAD R14, R46.reuse, R18, RZ ;  /* 0x000000122e0e7224 */ /* 0x040fe400078e02ff */
[----:B------:R-:W-:Y:S01]  /*6940*/  IMAD R12, R49, R50, R12 ;  /* 0x00000032310c7224 */ /* 0x000fe200078e020c */
[----:B------:R-:W-:Y:S01]  /*6950*/  I2IP.S8.S32.SAT R70, R15, R10, RZ ;  /* 0x0000000a0f467239 */ /* 0x000fe200000014ff */
[----:B------:R-:W-:Y:S01]  /*6960*/  IMAD R19, R46, R19, RZ ;  /* 0x000000132e137224 */ /* 0x000fe200078e02ff */
[----:B------:R-:W-:Y:S01]  /*6970*/  PRMT R49, R60, 0x8880, RZ ;  /* 0x000088803c317816 */ /* 0x000fe200000000ff */
[----:B------:R-:W-:Y:S01]  /*6980*/  IMAD R13, R52, R50, R13 ;  /* 0x00000032340d7224 */ /* 0x000fe200078e020d */
[----:B------:R-:W-:Y:S01]  /*6990*/  I2IP.S8.S32.SAT R70, R9, R8, R70 ;  /* 0x0000000809467239 */ /* 0x000fe20000001446 */
[-C--:B------:R-:W-:Y:S01]  /*69a0*/  IMAD R14, R53, R50.reuse, R14 ;  /* 0x00000032350e7224 */ /* 0x080fe200078e020e */
[----:B------:R-:W-:Y:S01]  /*69b0*/  PRMT R53, R61, 0x8880, RZ ;  /* 0x000088803d357816 */ /* 0x000fe200000000ff */
[----:B------:R-:W-:Y:S01]  /*69c0*/  IMAD R19, R51, R50, R19 ;  /* 0x0000003233137224 */ /* 0x000fe200078e0213 */
[----:B------:R-:W-:Y:S01]  /*69d0*/  SHF.L.U32 R52, R61, 0x10, RZ ;  /* 0x000000103d347819 */ /* 0x000fe200000006ff */
[----:B------:R-:W-:Y:S02]  /*69e0*/  IMAD R16, R46, R20, RZ ;  /* 0x000000142e107224 */ /* 0x000fe400078e02ff */
[C---:B------:R-:W-:Y:S01]  /*69f0*/  IMAD.U32 R51, R60.reuse, 0x10000, RZ ;  /* 0x000100003c337824 */ /* 0x040fe200078e00ff */
[----:B------:R-:W-:Y:S01]  /*6a00*/  I2IP.S8.S32.SAT R71, R19, R14, RZ ;  /* 0x0000000e13477239 */ /* 0x000fe200000014ff */
[----:B------:R-:W-:Y:S01]  /*6a10*/  IMAD R16, R49, R50, R16 ;  /* 0x0000003231107224 */ /* 0x000fe200078e0210 */
[----:B------:R-:W-:Y:S01]  /*6a20*/  SHF.L.U32 R49, R60, 0x8, RZ ;  /* 0x000000083c317819 */ /* 0x000fe200000006ff */
[C---:B------:R-:W-:Y:S01]  /*6a30*/  IMAD R17, R46.reuse, R21, RZ ;  /* 0x000000152e117224 */ /* 0x040fe200078e02ff */
[----:B------:R-:W-:Y:S01]  /*6a40*/  SHF.R.S32.HI R51, RZ, 0x18, R51 ;  /* 0x00000018ff337819 */ /* 0x000fe20000011433 */
[C---:B------:R-:W-:Y:S01]  /*6a50*/  IMAD R18, R46.reuse, R22, RZ ;  /* 0x000000162e127224 */ /* 0x040fe200078e02ff */
[----:B------:R-:W-:Y:S01]  /*6a60*/  SHF.R.S32.HI R49, RZ, 0x18, R49 ;  /* 0x00000018ff317819 */ /* 0x000fe20000011431 */
[C---:B------:R-:W-:Y:S01]  /*6a70*/  IMAD R23, R46.reuse, R23, RZ ;  /* 0x000000172e177224 */ /* 0x040fe200078e02ff */
[----:B------:R-:W-:Y:S01]  /*6a80*/  I2IP.S8.S32.SAT R71, R13, R12, R71 ;  /* 0x0000000c0d477239 */ /* 0x000fe20000001447 */
[----:B------:R-:W-:Y:S01]  /*6a90*/  IMAD R17, R51, R50, R17 ;  /* 0x0000003233117224 */ /* 0x000fe200078e0211 */
[----:B------:R-:W-:Y:S01]  /*6aa0*/  SHF.R.S32.HI R51, RZ, 0x18, R60 ;  /* 0x00000018ff337819 */ /* 0x000fe2000001143c */
[----:B------:R-:W-:Y:S01]  /*6ab0*/  IMAD.SHL.U32 R54, R61, 0x100, RZ ;  /* 0x000001003d367824 */ /* 0x000fe200078e00ff */
[----:B------:R-:W-:Y:S01]  /*6ac0*/  SHF.R.S32.HI R52, RZ, 0x18, R52 ;  /* 0x00000018ff347819 */ /* 0x000fe20000011434 */
[C---:B------:R-:W-:Y:S01]  /*6ad0*/  IMAD R20, R46.reuse, R24, RZ ;  /* 0x000000182e147224 */ /* 0x040fe200078e02ff */
[----:B------:R1:W-:Y:S01]  /*6ae0*/  STS.128 [R95+UR49+0x4200], R68 ;  /* 0x004200445f007988 */ /* 0x0003e20008000c31 */
[-C--:B------:R-:W-:Y:S01]  /*6af0*/  IMAD R18, R49, R50.reuse, R18 ;  /* 0x0000003231127224 */ /* 0x080fe200078e0212 */
[----:B------:R-:W-:Y:S01]  /*6b00*/  SHF.R.S32.HI R49, RZ, 0x18, R54 ;  /* 0x00000018ff317819 */ /* 0x000fe20000011436 */
[C---:B------:R-:W-:Y:S01]  /*6b10*/  IMAD R21, R46.reuse, R25, RZ ;  /* 0x000000192e157224 */ /* 0x040fe200078e02ff */
[----:B------:R-:W-:Y:S01]  /*6b20*/  SHF.R.S32.HI R54, RZ, 0x18, R63 ;  /* 0x00000018ff367819 */ /* 0x000fe2000001143f */
[----:B------:R-:W-:Y:S01]  /*6b30*/  IMAD R23, R51, R50, R23 ;  /* 0x0000003233177224 */ /* 0x000fe200078e0217 */
[----:B------:R-:W-:Y:S01]  /*6b40*/  SHF.R.S32.HI R51, RZ, 0x18, R61 ;  /* 0x00000018ff337819 */ /* 0x000fe2000001143d */
[C---:B------:R-:W-:Y:S02]  /*6b50*/  IMAD R22, R46.reuse, R26, RZ ;  /* 0x0000001a2e167224 */ /* 0x040fe400078e02ff */
[----:B------:R-:W-:Y:S01]  /*6b60*/  IMAD R20, R53, R50, R20 ;  /* 0x0000003235147224 */ /* 0x000fe200078e0214 */
[----:B------:R-:W-:Y:S01]  /*6b70*/  I2IP.S8.S32.SAT R76, R23, R18, RZ ;  /* 0x00000012174c7239 */ /* 0x000fe200000014ff */
[----:B------:R-:W-:Y:S01]  /*6b80*/  IMAD R27, R46, R27, RZ ;  /* 0x0000001b2e1b7224 */ /* 0x000fe200078e02ff */
[----:B------:R-:W-:Y:S01]  /*6b90*/  SHF.L.U32 R53, R62, 0x8, RZ ;  /* 0x000000083e357819 */ /* 0x000fe200000006ff */
[-C--:B------:R-:W-:Y:S01]  /*6ba0*/  IMAD R21, R52, R50.reuse, R21 ;  /* 0x0000003234157224 */ /* 0x080fe200078e0215 */
[C---:B------:R-:W-:Y:S01]  /*6bb0*/  SHF.L.U32 R52, R62.reuse, 0x10, RZ ;  /* 0x000000103e347819 */ /* 0x040fe200000006ff */
[----:B------:R-:W-:Y:S01]  /*6bc0*/  IMAD R22, R49, R50, R22 ;  /* 0x0000003231167224 */ /* 0x000fe200078e0216 */
[----:B------:R-:W-:Y:S01]  /*6bd0*/  PRMT R49, R62, 0x8880, RZ ;  /* 0x000088803e317816 */ /* 0x000fe200000000ff */
[C---:B------:R-:W-:Y:S01]  /*6be0*/  IMAD R24, R46.reuse, R28, RZ ;  /* 0x0000001c2e187224 */ /* 0x040fe200078e02ff */
[----:B------:R-:W-:Y:S01]  /*6bf0*/  I2IP.S8.S32.SAT R76, R17, R16, R76 ;  /* 0x00000010114c7239 */ /* 0x000fe2000000144c */
[----:B------:R-:W-:Y:S01]  /*6c00*/  IMAD R27, R51, R50, R27 ;  /* 0x00000032331b7224 */ /* 0x000fe200078e021b */
[----:B------:R-:W-:Y:S01]  /*6c10*/  SHF.R.S32.HI R51, RZ, 0x18, R52 ;  /* 0x00000018ff337819 */ /* 0x000fe20000011434 */
[C---:B------:R-:W-:Y:S01]  /*6c20*/  IMAD R25, R46.reuse, R29, RZ ;  /* 0x0000001d2e197224 */ /* 0x040fe200078e02ff */
[----:B------:R-:W-:Y:S01]  /*6c30*/  SHF.R.S32.HI R53, RZ, 0x18, R53 ;  /* 0x00000018ff357819 */ /* 0x000fe20000011435 */
[C---:B------:R-:W-:Y:S01]  /*6c40*/  IMAD R26, R46.reuse, R30, RZ ;  /* 0x0000001e2e1a7224 */ /* 0x040fe200078e02ff */
[----:B------:R-:W-:Y:S01]  /*6c50*/  I2IP.S8.S32.SAT R77, R27, R22, RZ ;  /* 0x000000161b4d7239 */ /* 0x000fe200000014ff */
[-C--:B------:R-:W-:Y:S01]  /*6c60*/  IMAD R24, R49, R50.reuse, R24 ;  /* 0x0000003231187224 */ /* 0x080fe200078e0218 */
[----:B------:R-:W-:Y:S01]  /*6c70*/  SHF.L.U32 R52, R63, 0x10, RZ ;  /* 0x000000103f347819 */ /* 0x000fe200000006ff */
[----:B------:R-:W-:Y:S01]  /*6c80*/  IMAD R25, R51, R50, R25 ;  /* 0x0000003233197224 */ /* 0x000fe200078e0219 */
[----:B------:R-:W-:Y:S01]  /*6c90*/  I2IP.S8.S32.SAT R77, R21, R20, R77 ;  /* 0x00000014154d7239 */ /* 0x000fe2000000144d */
[----:B------:R-:W-:Y:S01]  /*6ca0*/  IMAD R26, R53, R50, R26 ;  /* 0x00000032351a7224 */ /* 0x000fe200078e021a */
[----:B------:R-:W-:Y:S01]  /*6cb0*/  SHF.R.S32.HI R49, RZ, 0x18, R62 ;  /* 0x00000018ff317819 */ /* 0x000fe2000001143e */
[C---:B------:R-:W-:Y:S01]  /*6cc0*/  IMAD R31, R46.reuse, R31, RZ ;  /* 0x0000001f2e1f7224 */ /* 0x040fe200078e02ff */
[C---:B------:R-:W-:Y:S01]  /*6cd0*/  PRMT R51, R63.reuse, 0x8880, RZ ;  /* 0x000088803f337816 */ /* 0x040fe200000000ff */
[----:B------:R-:W-:Y:S01]  /*6ce0*/  IMAD.SHL.U32 R53, R63, 0x100, RZ ;  /* 0x000001003f357824 */ /* 0x000fe200078e00ff */
[----:B------:R-:W-:Y:S01]  /*6cf0*/  SHF.R.S32.HI R52, RZ, 0x18, R52 ;  /* 0x00000018ff347819 */ /* 0x000fe20000011434 */
[C---:B------:R-:W-:Y:S02]  /*6d00*/  IMAD R28, R46.reuse, R32, RZ ;  /* 0x000000202e1c7224 */ /* 0x040fe400078e02ff */
[C---:B------:R-:W-:Y:S01]  /*6d10*/  IMAD R29, R46.reuse, R33, RZ ;  /* 0x000000212e1d7224 */ /* 0x040fe200078e02ff */
[----:B------:R-:W-:Y:S01]  /*6d20*/  SHF.R.S32.HI R53, RZ, 0x18, R53 ;  /* 0x00000018ff357819 */ /* 0x000fe20000011435 */
[-C--:B------:R-:W-:Y:S02]  /*6d30*/  IMAD R31, R49, R50.reuse, R31 ;  /* 0x00000032311f7224 */ /* 0x080fe400078e021f */
[----:B------:R-:W-:Y:S02]  /*6d40*/  IMAD R28, R51, R50, R28 ;  /* 0x00000032331c7224 */ /* 0x000fe400078e021c */
[----:B------:R-:W-:Y:S01]  /*6d50*/  IMAD R30, R46, R34, RZ ;  /* 0x000000222e1e7224 */ /* 0x000fe200078e02ff */
[----:B------:R-:W-:Y:S01]  /*6d60*/  I2IP.S8.S32.SAT R55, R31, R26, RZ ;  /* 0x0000001a1f377239 */ /* 0x000fe200000014ff */
[----:B------:R-:W-:Y:S02]  /*6d70*/  IMAD R29, R52, R50, R29 ;  /* 0x00000032341d7224 */ /* 0x000fe400078e021d */
[----:B------:R-:W-:Y:S01]  /*6d80*/  IMAD R35, R46, R35, RZ ;  /* 0x000000232e237224 */ /* 0x000fe200078e02ff */
[----:B------:R-:W-:Y:S01]  /*6d90*/  I2IP.S8.S32.SAT R78, R25, R24, R55 ;  /* 0x00000018194e7239 */ /* 0x000fe20000001437 */
[-C--:B------:R-:W-:Y:S01]  /*6da0*/  IMAD R30, R53, R50.reuse, R30 ;  /* 0x00000032351e7224 */ /* 0x080fe200078e021e */
[----:B------:R-:W-:Y:S01]  /*6db0*/  LEA R55, R100, UR49, 0x3 ;  /* 0x0000003164377c11 */ /* 0x000fe2000f8e18ff */
[----:B------:R-:W-:Y:S05]  /*6dc0*/  IMAD R35, R54, R50, R35 ;  /* 0x0000003236237224 */ /* 0x000fea00078e0223 */
[----:B------:R-:W-:Y:S04]  /*6dd0*/  I2IP.S8.S32.SAT R73, R35, R30, RZ ;  /* 0x0000001e23497239 */ /* 0x000fe800000014ff */
[----:B------:R-:W-:Y:S05]  /*6de0*/  I2IP.S8.S32.SAT R79, R29, R28, R73 ;  /* 0x0000001c1d4f7239 */ /* 0x000fea0000001449 */
[----:B------:R1:W-:Y:S01]  /*6df0*/  STS.128 [R108+0x4200], R76 ;  /* 0x0042004c6c007388 */ /* 0x0003e20000000c00 */
[----:B------:R-:W-:Y:S01]  /*6e00*/  @!PT LDS RZ, [RZ] ;  /* 0x00000000fffff984 */ /* 0x000fe20000000800 */
[----:B------:R-:W-:Y:S01]  /*6e10*/  @!PT LDS RZ, [RZ] ;  /* 0x00000000fffff984 */ /* 0x000fe20000000800 */
[----:B------:R-:W-:Y:S01]  /*6e20*/  @!PT LDS RZ, [RZ] ;  /* 0x00000000fffff984 */ /* 0x000fe20000000800 */
[----:B------:R-:W-:Y:S01]  /*6e30*/  @!PT LDS RZ, [RZ] ;  /* 0x00000000fffff984 */ /* 0x000fe20000000800 */
[----:B------:R2:W-:Y:S07]  /*6e40*/  MEMBAR.ALL.CTA ;  /* 0x0000000000007992 */ /* 0x0005ee0000008000 */
[----:B--2---:R-:W2:Y:S02]  /*6e50*/  FENCE.VIEW.ASYNC.S ;  /* 0x00000000000073c6 */ /* 0x004ea40000000000 */
[----:B--2---:R-:W-:Y:S06]  /*6e60*/  BAR.SYNC.DEFER_BLOCKING 0x1, 0x80 ;  /* 0x0042000000007b1d */ /* 0x004fec0000010000 */
[----:B------:R-:W-:Y:S05]  /*6e70*/  @P0 BRA `(.L_x_118) ;  /* 0x0000000000380947 */ /* 0x000fea0003800000 */
[----:B------:R-:W-:Y:S02]  /*6e80*/  UIADD3 UR4, UPT, UPT, UR49, 0x4200, URZ ;  /* 0x0000420031047890 */ /* 0x000fe4000fffe0ff */
[----:B------:R-:W-:Y:S01]  /*6e90*/  UIADD3 UR8, UP0, UPT, UR52, 0x680, URZ ;  /* 0x0000068034087890 */ /* 0x000fe2000ff1e0ff */
[----:B------:R-:W-:Y:S01]  /*6ea0*/  UMOV UR43, UR36 ;  /* 0x00000024002b7c82 */ /* 0x000fe20008000000 */
[----:B------:R-:W-:Y:S02]  /*6eb0*/  UIADD3 UR5, UPT, UPT, UR41, 0x80, URZ ;  /* 0x0000008029057890 */ /* 0x000fe4000fffe0ff */
[----:B------:R-:W-:Y:S01]  /*6ec0*/  MOV R103, UR4 ;  /* 0x0000000400677c02 */ /* 0x000fe20008000f00 */
[----:B------:R-:W-:Y:S02]  /*6ed0*/  UIADD3.X UR9, UPT, UPT, URZ, UR53, URZ, UP0, !UPT ;  /* 0x00000035ff097290 */ /* 0x000fe400087fe4ff */
[----:B------:R-:W-:Y:S01]  /*6ee0*/  UIADD3 UR4, UPT, UPT, UR49, 0x4a00, URZ ;  /* 0x00004a0031047890 */ /* 0x000fe2000fffe0ff */
[----:B------:R-:W-:Y:S01]  /*6ef0*/  R2UR UR40, R103 ;  /* 0x00000000672872ca */ /* 0x000fe200000e0000 */
[----:B------:R-:W-:Y:S01]  /*6f00*/  UMOV UR6, UR42 ;  /* 0x0000002a00067c82 */ /* 0x000fe20008000000 */
[----:B------:R-:W-:Y:S11]  /*6f10*/  UMOV UR7, UR36 ;  /* 0x0000002400077c82 */ /* 0x000ff60008000000 */
[----:B------:R2:W-:Y:S01]  /*6f20*/  UTMASTG.3D [UR40], [UR8] ;  /* 0x00000028080073b5 */ /* 0x0005e20008010000 */
[----:B------:R2:W-:Y:S01]  /*6f30*/  UTMASTG.3D [UR4], [UR8] ;  /* 0x00000004080073b5 */ /* 0x0005e20008010000 */
[----:B------:R0:W-:Y:S01]  /*6f40*/  UTMACMDFLUSH ;  /* 0x00000000000079b7 */ /* 0x0001e20000000000 */
[----:B--2---:R-:W-:Y:S04]  /*6f50*/  DEPBAR.LE SB0, 0x1 ;  /* 0x000080400000791a */ /* 0x004fe80000000000 */
.L_x_118:
[----:B------:R-:W-:Y:S05]  /*6f60*/  BSYNC.RECONVERGENT B0 ;  /* 0x0000000000007941 */ /* 0x000fea0003800200 */
.L_x_117:
[----:B------:R-:W-:Y:S06]  /*6f70*/  BAR.SYNC.DEFER_BLOCKING 0x1, 0x80 ;  /* 0x0042000000007b1d */ /* 0x000fec0000010000 */
[----:B------:R-:W2:Y:S01]  /*6f80*/  @P6 SYNCS.PHASECHK.TRANS64.TRYWAIT P0, [R55+URZ+0x50], R74 ;  /* 0x0000504a370065a7 */ /* 0x000ea200080011ff */
[----:B------:R-:W-:Y:S01]  /*6f90*/  BSSY B1, `(.L_x_119) ;  /* 0x000001f000017945 */ /* 0x000fe20003800000 */
[----:B--2---:R-:W-:Y:S03]  /*6fa0*/  @P6 SEL R64, RZ, 0x1, !P0 ;  /* 0x00000001ff406807 */ /* 0x004fe60004000000 */
[----:B------:R-:W-:Y:S05]  /*6fb0*/  @!P6 BRA `(.L_x_120) ;  /* 0x000000000070e947 */ /* 0x000fea0003800000 */
[----:B------:R-:W-:Y:S01]  /*6fc0*/  ISETP.NE.AND P1, PT, R65, RZ, PT ;  /* 0x000000ff4100720c */ /* 0x000fe20003f25270 */
[----:B------:R-:W-:Y:S01]  /*6fd0*/  BSSY B0, `(.L_x_121) ;  /* 0x0000008000007945 */ /* 0x000fe20003800000 */
[----:B------:R-:W-:Y:S11]  /*6fe0*/  ISETP.NE.AND P0, PT, R64, RZ, PT ;  /* 0x000000ff4000720c */ /* 0x000ff60003f05270 */
[----:B------:R-:W-:Y:S04]  /*6ff0*/  @P1 IMAD R3, R100, 0x1000, R67 ;  /* 0x0000100064031824 */ /* 0x000fe800078e0243 */
[----:B------:R-:W-:Y:S01]  /*7000*/  @P1 IMAD.IADD R2, R66, 0x1, R3 ;  /* 0x0000000142021824 */ /* 0x000fe200078e0203 */
[----:B------:R-:W-:Y:S06]  /*7010*/  @P0 BRA `(.L_x_122) ;  /* 0x00000000000c0947 */ /* 0x000fec0003800000 */
[----:B------:R-:W-:Y:S04]  /*7020*/  SHF.L.U32 R0, R99, 0x1f, RZ ;  /* 0x0000001f63007819 */ /* 0x000fe800000006ff */
[----:B------:R-:W2:Y:S02]  /*7030*/  SYNCS.PHASECHK.TRANS64.TRYWAIT P0, [R55+URZ+0x50], R0 ;  /* 0x00005000370075a7 */ /* 0x000ea400080011ff */
[----:B--2---:R-:W-:Y:S05]  /*7040*/  @!P0 BRA `(.L_x_123) ;  /* 0x0000003400648947 */ /* 0x004fea0003800000 */
.L_x_122:
[----:B------:R-:W-:Y:S05]  /*7050*/  BSYNC B0 ;  /* 0x0000000000007941 */ /* 0x000fea0003800000 */
.L_x_121:
[----:B------:R-:W-:Y:S01]  /*7060*/  ISETP.NE.AND P0, PT, R65, RZ, PT ;  /* 0x000000ff4100720c */ /* 0x000fe20003f05270 */
[----:B--2---:R-:W-:Y:S02]  /*7070*/  VIADD R55, R55, 0x70 ;  /* 0x0000007037377836 */ /* 0x004fe40000000000 */
[----:B------:R-:W-:Y:S02]  /*7080*/  IMAD.U32 R0, RZ, RZ, UR37 ;  /* 0x00000025ff007e24 */ /* 0x000fe4000f8e00ff */
[----:B------:R-:W-:Y:S03]  /*7090*/  VIADD R100, R100, 0x1 ;  /* 0x0000000164647836 */ /* 0x000fe60000000000 */
[----:B------:R-:W-:Y:S05]  /*70a0*/  PRMT R0, R0, 0x654, R55 ;  /* 0x0000065400007816 */ /* 0x000fea0000000037 */
[----:B------:R2:W3:Y:S04]  /*70b0*/  @P0 LDS.128 R56, [R3+0x200] ;  /* 0x0002000003380984 */ /* 0x0004e80000000c00 */
[----:B------:R2:W4:Y:S01]  /*70c0*/  @P0 LDS.128 R60, [R2+0x200] ;  /* 0x00020000023c0984 */ /* 0x0005220000000c00 */
        /* <DEDUP_REMOVED lines=10> */
[----:B--23--:R-:W-:Y:S02]  /*7170*/  LOP3.LUT R99, R99, R0, RZ, 0x3c, !PT ;  /* 0x0000000063637212 */ /* 0x00cfe400078e3cff */
.L_x_120:
[----:B------:R-:W-:Y:S05]  /*7180*/  BSYNC B1 ;  /* 0x0000000000017941 */ /* 0x000fea0003800000 */
.L_x_119:
[----:B------:R-:W-:Y:S05]  /*7190*/  VIADD R0, R48, 0x20 ;  /* 0x0000002030007836 */ /* 0x000fea0000000000 */
[----:B------:R-:W-:Y:S04]  /*71a0*/  SHF.R.U32.HI R0, RZ, 0x15, R0 ;  /* 0x00000015ff007819 */ /* 0x000fe80000011600 */
[----:B------:R-:W-:Y:S11]  /*71b0*/  LOP3.LUT P0, RZ, R0, 0x3, R97, 0x48, !PT ;  /* 0x0000000300ff7812 */ /* 0x000ff60007804861 */
[----:B------:R-:W-:Y:S02]  /*71c0*/  @!UPT UIADD3 URZ, UPT, UPT, URZ, URZ, URZ ;  /* 0x000000fffffff290 */ /* 0x000fe4000fffe0ff */
[----:B------:R-:W-:Y:S05]  /*71d0*/  @!P0 BRA `(.L_x_124) ;  /* 0x0000000000408947 */ /* 0x000fea0003800000 */
[----:B------:R-:W2:Y:S01]  /*71e0*/  LDCU.64 UR8, c[0x4][0x78] ;  /* 0x01000f00ff0877ac */ /* 0x000ea20008000a00 */
[----:B------:R-:W-:Y:S01]  /*71f0*/  MOV R3, 0x0 ;  /* 0x0000000000037802 */ /* 0x000fe20000000f00 */
[----:B------:R-:W-:Y:S02]  /*7200*/  HFMA2 R12, -RZ, RZ, 0, 5.9604644775390625e-08 ;  /* 0x00000001ff0c7431 */ /* 0x000fe400000001ff */
[----:B------:R-:W-:Y:S02]  /*7210*/  IMAD.MOV.U32 R8, RZ, RZ, 0x192 ;  /* 0x00000192ff087424 */ /* 0x000fe400078e00ff */
[----:B------:R-:W-:Y:S01]  /*7220*/  IMAD.MOV.U32 R13, RZ, RZ, RZ ;  /* 0x000000ffff0d7224 */ /* 0x000fe200078e00ff */
[----:B------:R-:W3:Y:S01]  /*7230*/  LDCU.64 UR6, c[0x4][0x80] ;  /* 0x01001000ff0677ac */ /* 0x000ee20008000a00 */
[----:B------:R-:W1:Y:S01]  /*7240*/  LDC.64 R2, c[0x4][R3] ;  /* 0x0100000003027b82 */ /* 0x000e620000000a00 */
[----:B------:R-:W5:Y:S01]  /*7250*/  LDCU.64 UR4, c[0x4][0x18] ;  /* 0x01000300ff0477ac */ /* 0x000f620008000a00 */
[----:B--2---:R-:W-:Y:S01]  /*7260*/  MOV R5, UR9 ;  /* 0x0000000900057c02 */ /* 0x004fe20008000f00 */
[----:B------:R-:W-:Y:S01]  /*7270*/  IMAD.U32 R4, RZ, RZ, UR8 ;  /* 0x00000008ff047e24 */ /* 0x000fe2000f8e00ff */
[----:B---3--:R-:W-:Y:S01]  /*7280*/  MOV R7, UR7 ;  /* 0x0000000700077c02 */ /* 0x008fe20008000f00 */
[----:B------:R-:W-:Y:S01]  /*7290*/  IMAD.U32 R6, RZ, RZ, UR6 ;  /* 0x00000006ff067e24 */ /* 0x000fe2000f8e00ff */
[----:B-----5:R-:W-:Y:S01]  /*72a0*/  MOV R11, UR5 ;  /* 0x00000005000b7c02 */ /* 0x020fe20008000f00 */
[----:B------:R-:W-:Y:S02]  /*72b0*/  IMAD.U32 R10, RZ, RZ, UR4 ;  /* 0x00000004ff0a7e24 */ /* 0x000fe4000f8e00ff */
[----:B------:R-:W-:Y:S07]  /*72c0*/  LEPC R20, `(.L_x_124) ;  /* 0x000000001014794e */ /* 0x000fee0000000000 */
[----:B-1--4-:R-:W-:Y:S05]  /*72d0*/  CALL.ABS.NOINC R2 ;  /* 0x0000000002007343 */ /* 0x012fea0003c00000 */
.L_x_124:
[----:B------:R-:W-:Y:S01]  /*72e0*/  SHF.L.U32 R51, R56, 0x10, RZ ;  /* 0x0000001038337819 */ /* 0x000fe200000006ff */
[----:B------:R-:W-:Y:S05]  /*72f0*/  WARPSYNC.ALL ;  /* 0x0000000000007948 */ /* 0x000fea0003800000 */
[----:B------:R-:W-:Y:S01]  /*7300*/  R2UR UR4, R48 ;  /* 0x00000000300472ca */ /* 0x000fe200000e0000 */
[----:B------:R-:W-:Y:S01]  /*7310*/  BSSY.RECONVERGENT B0, `(.L_x_125) ;  /* 0x000009d000007945 */ /* 0x000fe20003800200 */
[C---:B------:R-:W-:Y:S02]  /*7320*/  PRMT R49, R56.reuse, 0x8880, RZ ;  /* 0x0000888038317816 */ /* 0x040fe400000000ff */
[----:B------:R-:W-:Y:S02]  /*7330*/  SHF.R.S32.HI R51, RZ, 0x18, R51 ;  /* 0x00000018ff337819 */ /* 0x000fe40000011433 */
[----:B------:R-:W-:Y:S02]  /*7340*/  SHF.L.U32 R52, R56, 0x8, RZ ;  /* 0x0000000838347819 */ /* 0x000fe400000006ff */
[----:B------:R-:W-:Y:S02]  /*7350*/  SHF.L.U32 R53, R57, 0x8, RZ ;  /* 0x0000000839357819 */ /* 0x000fe400000006ff */
[----:B------:R-:W-:Y:S02]  /*7360*/  SHF.R.S32.HI R54, RZ, 0x18, R58 ;  /* 0x00000018ff367819 */ /* 0x000fe4000001143a */
[----:B------:R-:W-:Y:S01]  /*7370*/  SHF.R.S32.HI R53, RZ, 0x18, R53 ;  /* 0x00000018ff357819 */ /* 0x000fe20000011435 */
[----:B------:R-:W2:Y:S01]  /*7380*/  LDTM.x32 R4, tmem[UR4+0x20] ;  /* 0x00002004000479ee */ /* 0x000ea200082c0000 */
[----:B----4-:R-:W-:Y:S02]  /*7390*/  SHF.L.U32 R55, R62, 0x8, RZ ;  /* 0x000000083e377819 */ /* 0x010fe400000006ff */
[----:B------:R-:W-:Y:S02]  /*73a0*/  ISETP.NE.AND P0, PT, R104, RZ, PT ;  /* 0x000000ff6800720c */ /* 0x000fe40003f05270 */
[----:B------:R-:W-:Y:S02]  /*73b0*/  SHF.R.S32.HI R55, RZ, 0x18, R55 ;  /* 0x00000018ff377819 */ /* 0x000fe40000011437 */
[----:B------:R-:W-:Y:S01]  /*73c0*/  ISETP.NE.AND P6, PT, R72, RZ, PT ;  /* 0x000000ff4800720c */ /* 0x000fe20003fc5270 */
[C---:B--2---:R-:W-:Y:S02]  /*73d0*/  IMAD R0, R46.reuse, R4, RZ ;  /* 0x000000042e007224 */ /* 0x044fe400078e02ff */
[C---:B------:R-:W-:Y:S02]  /*73e0*/  IMAD R2, R46.reuse, R5, RZ ;  /* 0x000000052e027224 */ /* 0x040fe400078e02ff */
[----:B------:R-:W-:Y:S01]  /*73f0*/  IMAD R0, R49, R50, R0 ;  /* 0x0000003231007224 */ /* 0x000fe200078e0200 */
[----:B------:R-:W-:Y:S01]  /*7400*/  SHF.R.S32.HI R49, RZ, 0x18, R52 ;  /* 0x00000018ff317819 */ /* 0x000fe20000011434 */
[C---:B------:R-:W-:Y:S01]  /*7410*/  IMAD R3, R46.reuse, R6, RZ ;  /* 0x000000062e037224 */ /* 0x040fe200078e02ff */
[----:B------:R-:W-:Y:S01]  /*7420*/  SHF.L.U32 R52, R57, 0x10, RZ ;  /* 0x0000001039347819 */ /* 0x000fe200000006ff */
[-C--:B------:R-:W-:Y:S01]  /*7430*/  IMAD R2, R51, R50.reuse, R2 ;  /* 0x0000003233027224 */ /* 0x080fe200078e0202 */
[----:B------:R-:W-:Y:S01]  /*7440*/  SHF.R.S32.HI R51, RZ, 0x18, R56 ;  /* 0x00000018ff337819 */ /* 0x000fe20000011438 */
[C---:B------:R-:W-:Y:S02]  /*7450*/  IMAD R7, R46.reuse, R7, RZ ;  /* 0x000000072e077224 */ /* 0x040fe400078e02ff */
[-C--:B------:R-:W-:Y:S01]  /*7460*/  IMAD R3, R49, R50.reuse, R3 ;  /* 0x0000003231037224 */ /* 0x080fe200078e0203 */
[----:B------:R-:W-:Y:S01]  /*7470*/  PRMT R49, R57, 0x8880, RZ ;  /* 0x0000888039317816 */ /* 0x000fe200000000ff */
[----:B------:R-:W-:Y:S01]  /*7480*/  IMAD R7, R51, R50, R7 ;  /* 0x0000003233077224 */ /* 0x000fe200078e0207 */
[----:B------:R-:W-:Y:S01]  /*7490*/  SHF.R.S32.HI R51, RZ, 0x18, R52 ;  /* 0x00000018ff337819 */ /* 0x000fe20000011434 */
[----:B------:R-:W-:Y:S01]  /*74a0*/  IMAD R4, R46, R8, RZ ;  /* 0x000000082e047224 */ /* 0x000fe200078e02ff */
[----:B------:R-:W-:Y:S01]  /*74b0*/  SHF.L.U32 R52, R58, 0x10, RZ ;  /* 0x000000103a347819 */ /* 0x000fe200000006ff */
[C---:B------:R-:W-:Y:S01]  /*74c0*/  IMAD R5, R46.reuse, R9, RZ ;  /* 0x000000092e057224 */ /* 0x040fe200078e02ff */
[----:B-1----:R-:W-:Y:S01]  /*74d0*/  I2IP.S8.S32.SAT R69, R7, R3, RZ ;  /* 0x0000000307457239 */ /* 0x002fe200000014ff */
[----:B------:R-:W-:Y:S01]  /*74e0*/  IMAD R6, R46, R10, RZ ;  /* 0x0000000a2e067224 */ /* 0x000fe200078e02ff */
[----:B------:R-:W-:Y:S01]  /*74f0*/  SHF.R.S32.HI R52, RZ, 0x18, R52 ;  /* 0x00000018ff347819 */ /* 0x000fe20000011434 */
[----:B------:R-:W-:Y:S01]  /*7500*/  IMAD R4, R49, R50, R4 ;  /* 0x0000003231047224 */ /* 0x000fe200078e0204 */
[----:B------:R-:W-:Y:S01]  /*7510*/  I2IP.S8.S32.SAT R68, R2, R0, R69 ;  /* 0x0000000002447239 */ /* 0x000fe20000001445 */
[-C--:B------:R-:W-:Y:S01]  /*7520*/  IMAD R5, R51, R50.reuse, R5 ;  /* 0x0000003233057224 */ /* 0x080fe200078e0205 */
[----:B------:R-:W-:Y:S01]  /*7530*/  SHF.R.S32.HI R49, RZ, 0x18, R57 ;  /* 0x00000018ff317819 */ /* 0x000fe20000011439 */
[----:B------:R-:W-:Y:S01]  /*7540*/  IMAD R11, R46, R11, RZ ;  /* 0x0000000b2e0b7224 */ /* 0x000fe200078e02ff */
[C---:B------:R-:W-:Y:S01]  /*7550*/  PRMT R51, R58.reuse, 0x8880, RZ ;  /* 0x000088803a337816 */ /* 0x040fe200000000ff */
[----:B------:R-:W-:Y:S01]  /*7560*/  IMAD R6, R53, R50, R6 ;  /* 0x0000003235067224 */ /* 0x000fe200078e0206 */
[----:B------:R-:W-:Y:S01]  /*7570*/  SHF.L.U32 R53, R58, 0x8, RZ ;  /* 0x000000083a357819 */ /* 0x000fe200000006ff */
[C---:B------:R-:W-:Y:S02]  /*7580*/  IMAD R8, R46.reuse, R12, RZ ;  /* 0x0000000c2e087224 */ /* 0x040fe400078e02ff */
[C---:B------:R-:W-:Y:S01]  /*7590*/  IMAD R9, R46.reuse, R13, RZ ;  /* 0x0000000d2e097224 */ /* 0x040fe200078e02ff */
[----:B------:R-:W-:Y:S01]  /*75a0*/  SHF.R.S32.HI R53, RZ, 0x18, R53 ;  /* 0x00000018ff357819 */ /* 0x000fe20000011435 */
[----:B------:R-:W-:Y:S01]  /*75b0*/  IMAD R11, R49, R50, R11 ;  /* 0x00000032310b7224 */ /* 0x000fe200078e020b */
[----:B------:R-:W-:Y:S01]  /*75c0*/  PRMT R49, R59, 0x8880, RZ ;  /* 0x000088803b317816 */ /* 0x000fe200000000ff */
[----:B------:R-:W-:Y:S02]  /*75d0*/  IMAD R10, R46, R14, RZ ;  /* 0x0000000e2e0a7224 */ /* 0x000fe400078e02ff */
[----:B------:R-:W-:Y:S01]  /*75e0*/  IMAD R8, R51, R50, R8 ;  /* 0x0000003233087224 */ /* 0x000fe200078e0208 */
[----:B------:R-:W-:Y:S01]  /*75f0*/  I2IP.S8.S32.SAT R70, R11, R6, RZ ;  /* 0x000000060b467239 */ /* 0x000fe200000014ff */
[-C--:B------:R-:W-:Y:S01]  /*7600*/  IMAD R9, R52, R50.reuse, R9 ;  /* 0x0000003234097224 */ /* 0x080fe200078e0209 */
[----:B------:R-:W-:Y:S01]  /*7610*/  SHF.L.U32 R51, R59, 0x10, RZ ;  /* 0x000000103b337819 */ /* 0x000fe200000006ff */
[----:B------:R-:W-:Y:S01]  /*7620*/  IMAD R10, R53, R50, R10 ;  /* 0x00000032350a7224 */ /* 0x000fe200078e020a */
[----:B------:R-:W-:Y:S01]  /*7630*/  I2IP.S8.S32.SAT R69, R5, R4, R70 ;  /* 0x0000000405457239 */ /* 0x000fe20000001446 */
[C---:B------:R-:W-:Y:S01]  /*7640*/  IMAD R15, R46.reuse, R15, RZ ;  /* 0x0000000f2e0f7224 */ /* 0x040fe200078e02ff */
[----:B------:R-:W-:Y:S01]  /*7650*/  SHF.R.S32.HI R51, RZ, 0x18, R51 ;  /* 0x00000018ff337819 */ /* 0x000fe20000011433 */
[----:B------:R-:W-:Y:S01]  /*7660*/  IMAD.SHL.U32 R53, R59, 0x100, RZ ;  /* 0x000001003b357824 */ /* 0x000fe200078e00ff */
[----:B------:R-:W-:Y:S01]  /*7670*/  SHF.R.S32.HI R52, RZ, 0x18, R59 ;  /* 0x00000018ff347819 */ /* 0x000fe2000001143b */
[C---:B------:R-:W-:Y:S02]  /*7680*/  IMAD R12, R46.reuse, R16, RZ ;  /* 0x000000102e0c7224 */ /* 0x040fe400078e02ff */
[----:B------:R-:W-:Y:S01]  /*7690*/  IMAD R13, R46, R17, RZ ;  /* 0x000000112e0d7224 */ /* 0x000fe200078e02ff */
[----:B------:R-:W-:Y:S01]  /*76a0*/  SHF.R.S32.HI R53, RZ, 0x18, R53 ;  /* 0x00000018ff357819 */ /* 0x000fe20000011435 */
[----:B------:R-:W-:Y:S01]  /*76b0*/  IMAD R15, R54, R50, R15 ;  /* 0x00000032360f7224 */ /* 0x000fe200078e020f */
[----:B------:R-:W-:Y:S01]  /*76c0*/  SHF.L.U32 R54, R61, 0x10, RZ ;  /* 0x000000103d367819 */ /* 0x000fe200000006ff */
[C---:B------:R-:W-:Y:S02]  /*76d0*/  IMAD R14, R46.reuse, R18, RZ ;  /* 0x000000122e0e7224 */ /* 0x040fe400078e02ff */
[----:B------:R-:W-:Y:S01]  /*76e0*/  IMAD R12, R49, R50, R12 ;  /* 0x00000032310c7224 */ /* 0x000fe200078e020c */
[----:B------:R-:W-:Y:S01]  /*76f0*/  I2IP.S8.S32.SAT R71, R15, R10, RZ ;  /* 0x0000000a0f477239 */ /* 0x000fe200000014ff */
[----:B------:R-:W-:Y:S01]  /*7700*/  IMAD R19, R46, R19, RZ ;  /* 0x000000132e137224 */ /* 0x000fe200078e02ff */
[----:B------:R-:W-:Y:S01]  /*7710*/  PRMT R49, R60, 0x8880, RZ ;  /* 0x000088803c317816 */ /* 0x000fe200000000ff */
[----:B------:R-:W-:Y:S01]  /*7720*/  IMAD R13, R51, R50, R13 ;  /* 0x00000032330d7224 */ /* 0x000fe200078e020d */
[----:B------:R-:W-:Y:S01]  /*7730*/  I2IP.S8.S32.SAT R70, R9, R8, R71 ;  /* 0x0000000809467239 */ /* 0x000fe20000001447 */
[----:B------:R-:W-:Y:S01]  /*7740*/  IMAD R16, R46, R20, RZ ;  /* 0x000000142e107224 */ /* 0x000fe200078e02ff */
[----:B------:R-:W-:Y:S01]  /*7750*/  SHF.R.S32.HI R54, RZ, 0x18, R54 ;  /* 0x00000018ff367819 */ /* 0x000fe20000011436 */
[-C--:B------:R-:W-:Y:S01]  /*7760*/  IMAD R14, R53, R50.reuse, R14 ;  /* 0x00000032350e7224 */ /* 0x080fe200078e020e */
[----:B------:R-:W-:Y:S01]  /*7770*/  PRMT R53, R61, 0x8880, RZ ;  /* 0x000088803d357816 */ /* 0x000fe200000000ff */
[-C--:B------:R-:W-:Y:S01]  /*7780*/  IMAD R19, R52, R50.reuse, R19 ;  /* 0x0000003234137224 */ /* 0x080fe200078e0213 */
[----:B------:R-:W-:Y:S01]  /*7790*/  SHF.R.S32.HI R52, RZ, 0x18, R60 ;  /* 0x00000018ff347819 */ /* 0x000fe2000001143c */
[----:B------:R-:W-:Y:S01]  /*77a0*/  IMAD R16, R49, R50, R16 ;  /* 0x0000003231107224 */ /* 0x000fe200078e0210 */
[----:B------:R-:W-:Y:S01]  /*77b0*/  SHF.L.U32 R49, R60, 0x10, RZ ;  /* 0x000000103c317819 */ /* 0x000fe200000006ff */
[----:B------:R-:W-:Y:S01]  /*77c0*/  IMAD R17, R46, R21, RZ ;  /* 0x000000152e117224 */ /* 0x000fe200078e02ff */
[----:B------:R-:W-:Y:S01]  /*77d0*/  SHF.L.U32 R51, R60, 0x8, RZ ;  /* 0x000000083c337819 */ /* 0x000fe200000006ff */
[C---:B------:R-:W-:Y:S01]  /*77e0*/  IMAD R18, R46.reuse, R22, RZ ;  /* 0x000000162e127224 */ /* 0x040fe200078e02ff */
[----:B------:R-:W-:Y:S01]  /*77f0*/  SHF.R.S32.HI R49, RZ, 0x18, R49 ;  /* 0x00000018ff317819 */ /* 0x000fe20000011431 */
[C---:B------:R-:W-:Y:S01]  /*7800*/  IMAD R23, R46.reuse, R23, RZ ;  /* 0x000000172e177224 */ /* 0x040fe200078e02ff */
[----:B------:R-:W-:Y:S01]  /*7810*/  SHF.R.S32.HI R51, RZ, 0x18, R51 ;  /* 0x00000018ff337819 */ /* 0x000fe20000011433 */
[C---:B------:R-:W-:Y:S01]  /*7820*/  IMAD R20, R46.reuse, R24, RZ ;  /* 0x000000182e147224 */ /* 0x040fe200078e02ff */
[----:B------:R-:W-:Y:S01]  /*7830*/  I2IP.S8.S32.SAT R71, R19, R14, RZ ;  /* 0x0000000e13477239 */ /* 0x000fe200000014ff */
[----:B------:R-:W-:Y:S02]  /*7840*/  IMAD R17, R49, R50, R17 ;  /* 0x0000003231117224 */ /* 0x000fe400078e0211 */
[----:B------:R-:W-:Y:S01]  /*7850*/  IMAD.SHL.U32 R49, R61, 0x100, RZ ;  /* 0x000001003d317824 */ /* 0x000fe200078e00ff */
[----:B------:R-:W-:Y:S01]  /*7860*/  I2IP.S8.S32.SAT R71, R13, R12, R71 ;  /* 0x0000000c0d477239 */ /* 0x000fe20000001447 */
[-C--:B------:R-:W-:Y:S01]  /*7870*/  IMAD R18, R51, R50.reuse, R18 ;  /* 0x0000003233127224 */ /* 0x080fe200078e0212 */
[----:B------:R-:W-:Y:S01]  /*7880*/  SHF.R.S32.HI R51, RZ, 0x18, R61 ;  /* 0x00000018ff337819 */ /* 0x000fe2000001143d */
[----:B------:R-:W-:Y:S01]  /*7890*/  IMAD R21, R46, R25, RZ ;  /* 0x000000192e157224 */ /* 0x000fe200078e02ff */
[----:B------:R-:W-:Y:S01]  /*78a0*/  SHF.R.S32.HI R49, RZ, 0x18, R49 ;  /* 0x00000018ff317819 */ /* 0x000fe20000011431 */
[----:B------:R-:W-:Y:S01]  /*78b0*/  IMAD R23, R52, R50, R23 ;  /* 0x0000003234177224 */ /* 0x000fe200078e0217 */
[----:B------:R1:W-:Y:S01]  /*78c0*/  STS.128 [R95+UR49+0x5200], R68 ;  /* 0x005200445f007988 */ /* 0x0003e20008000c31 */
[----:B------:R-:W-:Y:S01]  /*78d0*/  IMAD R22, R46, R26, RZ ;  /* 0x0000001a2e167224 */ /* 0x000fe200078e02ff */
[----:B------:R-:W-:Y:S01]  /*78e0*/  SHF.L.U32 R52, R62, 0x10, RZ ;  /* 0x000000103e347819 */ /* 0x000fe200000006ff */
[----:B------:R-:W-:Y:S01]  /*78f0*/  IMAD R20, R53, R50, R20 ;  /* 0x0000003235147224 */ /* 0x000fe200078e0214 */
[----:B------:R-:W-:Y:S01]  /*7900*/  I2IP.S8.S32.SAT R76, R23, R18, RZ ;  /* 0x00000012174c7239 */ /* 0x000fe200000014ff */
[----:B------:R-:W-:Y:S01]  /*7910*/  IMAD R27, R46, R27, RZ ;  /* 0x0000001b2e1b7224 */ /* 0x000fe200078e02ff */
[----:B------:R-:W-:Y:S01]  /*7920*/  PRMT R53, R62, 0x8880, RZ ;  /* 0x000088803e357816 */ /* 0x000fe200000000ff */
[----:B------:R-:W-:Y:S01]  /*7930*/  IMAD R21, R54, R50, R21 ;  /* 0x0000003236157224 */ /* 0x000fe200078e0215 */
[----:B------:R-:W-:Y:S01]  /*7940*/  I2IP.S8.S32.SAT R76, R17, R16, R76 ;  /* 0x00000010114c7239 */ /* 0x000fe2000000144c */
[C---:B------:R-:W-:Y:S01]  /*7950*/  IMAD R24, R46.reuse, R28, RZ ;  /* 0x0000001c2e187224 */ /* 0x040fe200078e02ff */
[----:B------:R-:W-:Y:S01]  /*7960*/  SHF.R.S32.HI R52, RZ, 0x18, R52 ;  /* 0x00000018ff347819 */ /* 0x000fe20000011434 */
[-C--:B------:R-:W-:Y:S01]  /*7970*/  IMAD R22, R49, R50.reuse, R22 ;  /* 0x0000003231167224 */ /* 0x080fe200078e0216 */
[----:B------:R-:W-:Y:S01]  /*7980*/  SHF.R.S32.HI R49, RZ, 0x18, R62 ;  /* 0x00000018ff317819 */ /* 0x000fe2000001143e */
[C---:B------:R-:W-:Y:S01]  /*7990*/  IMAD R25, R46.reuse, R29, RZ ;  /* 0x0000001d2e197224 */ /* 0x040fe200078e02ff */
[----:B------:R-:W-:Y:S01]  /*79a0*/  SHF.R.S32.HI R54, RZ, 0x18, R63 ;  /* 0x00000018ff367819 */ /* 0x000fe2000001143f */
[-C--:B------:R-:W-:Y:S01]  /*79b0*/  IMAD R27, R51, R50.reuse, R27 ;  /* 0x00000032331b7224 */ /* 0x080fe200078e021b */
[----:B------:R-:W-:Y:S01]  /*79c0*/  PRMT R51, R63, 0x8880, RZ ;  /* 0x000088803f337816 */ /* 0x000fe200000000ff */
[----:B------:R-:W-:Y:S01]  /*79d0*/  IMAD R24, R53, R50, R24 ;  /* 0x0000003235187224 */ /* 0x000fe200078e0218 */
[----:B------:R-:W-:Y:S01]  /*79e0*/  SHF.L.U32 R53, R63, 0x8, RZ ;  /* 0x000000083f357819 */ /* 0x000fe200000006ff */
[----:B------:R-:W-:Y:S01]  /*79f0*/  IMAD R26, R46, R30, RZ ;  /* 0x0000001e2e1a7224 */ /* 0x000fe200078e02ff */
[----:B------:R-:W-:Y:S01]  /*7a00*/  I2IP.S8.S32.SAT R73, R27, R22, RZ ;  /* 0x000000161b497239 */ /* 0x000fe200000014ff */
[----:B------:R-:W-:Y:S01]  /*7a10*/  IMAD R25, R52, R50, R25 ;  /* 0x0000003234197224 */ /* 0x000fe200078e0219 */
[----:B------:R-:W-:Y:S01]  /*7a20*/  SHF.L.U32 R52, R63, 0x10, RZ ;  /* 0x000000103f347819 */ /* 0x000fe200000006ff */
[C---:B------:R-:W-:Y:S01]  /*7a30*/  IMAD R31, R46.reuse, R31, RZ ;  /* 0x0000001f2e1f7224 */ /* 0x040fe200078e02ff */
[----:B------:R-:W-:Y:S01]  /*7a40*/  SHF.R.S32.HI R53, RZ, 0x18, R53 ;  /* 0x00000018ff357819 */ /* 0x000fe20000011435 */
[C---:B------:R-:W-:Y:S01]  /*7a50*/  IMAD R28, R46.reuse, R32, RZ ;  /* 0x000000202e1c7224 */ /* 0x040fe200078e02ff */
[----:B------:R-:W-:Y:S01]  /*7a60*/  SHF.R.S32.HI R52, RZ, 0x18, R52 ;  /* 0x00000018ff347819 */ /* 0x000fe20000011434 */
[----:B------:R-:W-:Y:S01]  /*7a70*/  IMAD R26, R55, R50, R26 ;  /* 0x00000032371a7224 */ /* 0x000fe200078e021a */
[----:B------:R-:W-:Y:S01]  /*7a80*/  I2IP.S8.S32.SAT R77, R21, R20, R73 ;  /* 0x00000014154d7239 */ /* 0x000fe20000001449 */
[----:B------:R-:W-:Y:S01]  /*7a90*/  IMAD R29, R46, R33, RZ ;  /* 0x000000212e1d7224 */ /* 0x000fe200078e02ff */
[----:B------:R-:W-:Y:S01]  /*7aa0*/  LEA R73, R100, UR49, 0x3 ;  /* 0x0000003164497c11 */ /* 0x000fe2000f8e18ff */
        /* <DEDUP_REMOVED lines=8> */
[----:B------:R-:W-:Y:S01]  /*7b30*/  @P6 SHF.L.U32 R74, R99, 0x1f, RZ ;  /* 0x0000001f634a6819 */ /* 0x000fe200000006ff */
        /* <DEDUP_REMOVED lines=12> */
[----:B------:R-:W-:Y:S02]  /*7c00*/  UIADD3 UR12, UP0, UPT, UR52, 0x680, URZ ;  /* 0x00000680340c7890 */ /* 0x000fe4000ff1e0ff */
[----:B------:R-:W-:Y:S02]  /*7c10*/  UIADD3 UR9, UPT, UPT, UR41, 0x20, URZ ;  /* 0x0000002029097890 */ /* 0x000fe4000fffe0ff */
[----:B------:R-:W-:Y:S02]  /*7c20*/  UIADD3 UR8, UPT, UPT, UR49, 0x5200, URZ ;  /* 0x0000520031087890 */ /* 0x000fe4000fffe0ff */
[----:B------:R-:W-:Y:S01]  /*7c30*/  UIADD3.X UR13, UPT, UPT, URZ, UR53, URZ, UP0, !UPT ;  /* 0x00000035ff0d7290 */ /* 0x000fe200087fe4ff */
[----:B------:R-:W-:Y:S01]  /*7c40*/  UMOV UR10, UR42 ;  /* 0x0000002a000a7c82 */ /* 0x000fe20008000000 */
[----:B------:R-:W-:Y:S01]  /*7c50*/  UMOV UR11, UR36 ;  /* 0x00000024000b7c82 */ /* 0x000fe20008000000 */
[----:B------:R-:W-:Y:S02]  /*7c60*/  UIADD3 UR5, UPT, UPT, UR41, 0xa0, URZ ;  /* 0x000000a029057890 */ /* 0x000fe4000fffe0ff */
[----:B------:R-:W-:Y:S01]  /*7c70*/  UIADD3 UR4, UPT, UPT, UR49, 0x5a00, URZ ;  /* 0x00005a0031047890 */ /* 0x000fe2000fffe0ff */
[----:B------:R-:W-:Y:S03]  /*7c80*/  UMOV UR6, UR42 ;  /* 0x0000002a00067c82 */ /* 0x000fe60008000000 */
[----:B------:R2:W-:Y:S01]  /*7c90*/  UTMASTG.3D [UR8], [UR12] ;  /* 0x000000080c0073b5 */ /* 0x0005e20008010000 */
[----:B------:R-:W-:Y:S04]  /*7ca0*/  UMOV UR7, UR36 ;  /* 0x0000002400077c82 */ /* 0x000fe80008000000 */
[----:B------:R2:W-:Y:S01]  /*7cb0*/  UTMASTG.3D [UR4], [UR12] ;  /* 0x000000040c0073b5 */ /* 0x0005e20008010000 */
[----:B------:R0:W-:Y:S01]  /*7cc0*/  UTMACMDFLUSH ;  /* 0x00000000000079b7 */ /* 0x0001e20000000000 */
[----:B--2---:R-:W-:Y:S04]  /*7cd0*/  DEPBAR.LE SB0, 0x1 ;  /* 0x000080400000791a */ /* 0x004fe80000000000 */
.L_x_126:
[----:B------:R-:W-:Y:S05]  /*7ce0*/  BSYNC.RECONVERGENT B0 ;  /* 0x0000000000007941 */ /* 0x000fea0003800200 */
.L_x_125:
        /* <DEDUP_REMOVED lines=14> */
.L_x_130:
[----:B------:R-:W-:Y:S05]  /*7dd0*/  BSYNC B0 ;  /* 0x0000000000007941 */ /* 0x000fea0003800000 */
.L_x_129:
        /* <DEDUP_REMOVED lines=18> */
.L_x_128:
[----:B------:R-:W-:Y:S05]  /*7f00*/  BSYNC B1 ;  /* 0x0000000000017941 */ /* 0x000fea0003800000 */
.L_x_127:
        /* <DEDUP_REMOVED lines=21> */
.L_x_132:
        /* <DEDUP_REMOVED lines=8> */
[----:B------:R-:W-:Y:S02]  /*80e0*/  ISETP.NE.AND P6, PT, R72, RZ, PT ;  /* 0x000000ff4800720c */ /* 0x000fe40003fc5270 */
[----:B------:R-:W-:Y:S01]  /*80f0*/  SHF.R.S32.HI R53, RZ, 0x18, R53 ;  /* 0x00000018ff357819 */ /* 0x000fe20000011435 */
[----:B------:R-:W2:Y:S01]  /*8100*/  LDTM.x32 R4, tmem[UR4+0x40] ;  /* 0x00004004000479ee */ /* 0x000ea200082c0000 */
[----:B------:R-:W-:Y:S02]  /*8110*/  SHF.R.S32.HI R54, RZ, 0x18, R58 ;  /* 0x00000018ff367819 */ /* 0x000fe4000001143a */
[----:B----4-:R-:W-:Y:S02]  /*8120*/  SHF.L.U32 R55, R62, 0x8, RZ ;  /* 0x000000083e377819 */ /* 0x010fe400000006ff */
[----:B------:R-:W-:Y:S02]  /*8130*/  ISETP.NE.AND P0, PT, R104, RZ, PT ;  /* 0x000000ff6800720c */ /* 0x000fe40003f05270 */
[----:B------:R-:W-:Y:S01]  /*8140*/  SHF.R.S32.HI R55, RZ, 0x18, R55 ;  /* 0x00000018ff377819 */ /* 0x000fe20000011437 */
        /* <DEDUP_REMOVED lines=132> */
[----:B------:R-:W-:Y:S02]  /*8990*/  UIADD3 UR12, UP0, UPT, UR52, 0x680, URZ ;  /* 0x00000680340c7890 */ /* 0x000fe4000ff1e0ff */
[----:B------:R-:W-:Y:S02]  /*89a0*/  UIADD3 UR5, UPT, UPT, UR41, 0x40, URZ ;  /* 0x0000004029057890 */ /* 0x000fe4000fffe0ff */
[----:B------:R-:W-:Y:S01]  /*89b0*/  MOV R103, UR4 ;  /* 0x0000000400677c02 */ /* 0x000fe20008000f00 */
[----:B------:R-:W-:Y:S01]  /*89c0*/  UIADD3.X UR13, UPT, UPT, URZ, UR53, URZ, UP0, !UPT ;  /* 0x00000035ff0d7290 */ /* 0x000fe200087fe4ff */
[----:B------:R-:W-:Y:S02]  /*89d0*/  UMOV UR6, UR42 ;  /* 0x0000002a00067c82 */ /* 0x000fe40008000000 */
[----:B------:R-:W-:Y:S01]  /*89e0*/  R2UR UR4, R103 ;  /* 0x00000000670472ca */ /* 0x000fe200000e0000 */
[----:B------:R-:W-:Y:S01]  /*89f0*/  UMOV UR7, UR36 ;  /* 0x0000002400077c82 */ /* 0x000fe20008000000 */
[----:B------:R-:W-:Y:S02]  /*8a00*/  UIADD3 UR9, UPT, UPT, UR41, 0xc0, URZ ;  /* 0x000000c029097890 */ /* 0x000fe4000fffe0ff */
[----:B------:R-:W-:Y:S01]  /*8a10*/  UIADD3 UR8, UPT, UPT, UR49, 0x4a00, URZ ;  /* 0x00004a0031087890 */ /* 0x000fe2000fffe0ff */
[----:B------:R-:W-:Y:S01]  /*8a20*/  UMOV UR10, UR42 ;  /* 0x0000002a000a7c82 */ /* 0x000fe20008000000 */
[----:B------:R-:W-:Y:S07]  /*8a30*/  UMOV UR11, UR36 ;  /* 0x00000024000b7c82 */ /* 0x000fee0008000000 */
[----:B------:R2:W-:Y:S01]  /*8a40*/  UTMASTG.3D [UR4], [UR12] ;  /* 0x000000040c0073b5 */ /* 0x0005e20008010000 */
[----:B------:R2:W-:Y:S01]  /*8a50*/  UTMASTG.3D [UR8], [UR12] ;  /* 0x000000080c0073b5 */ /* 0x0005e20008010000 */
[----:B------:R0:W-:Y:S01]  /*8a60*/  UTMACMDFLUSH ;  /* 0x00000000000079b7 */ /* 0x0001e20000000000 */
[----:B--2---:R-:W-:Y:S04]  /*8a70*/  DEPBAR.LE SB0, 0x1 ;  /* 0x000080400000791a */ /* 0x004fe80000000000 */
.L_x_134:
[----:B------:R-:W-:Y:S05]  /*8a80*/  BSYNC.RECONVERGENT B0 ;  /* 0x0000000000007941 */ /* 0x000fea0003800200 */
.L_x_133:
        /* <DEDUP_REMOVED lines=14> */
.L_x_138:
[----:B------:R-:W-:Y:S05]  /*8b70*/  BSYNC B0 ;  /* 0x0000000000007941 */ /* 0x000fea0003800000 */
.L_x_137:
        /* <DEDUP_REMOVED lines=18> */
.L_x_136:
[----:B------:R-:W-:Y:S05]  /*8ca0*/  BSYNC B1 ;  /* 0x0000000000017941 */ /* 0x000fea0003800000 */
.L_x_135:
        /* <DEDUP_REMOVED lines=21> */
.L_x_140:
[----:B------:R-:W-:Y:S01]  /*8e00*/  ISETP.NE.AND P0, PT, R104, RZ, PT ;  /* 0x000000ff6800720c */ /* 0x000fe20003f05270 */
[----:B------:R-:W-:Y:S05]  /*8e10*/  WARPSYNC.ALL ;  /* 0x0000000000007948 */ /* 0x000fea0003800000 */
[----:B------:R-:W-:Y:S01]  /*8e20*/  R2UR UR4, R48 ;  /* 0x00000000300472ca */ /* 0x000fe200000e0000 */
[----:B------:R-:W-:Y:S01]  /*8e30*/  IMAD.U32 R77, R58, 0x10000, RZ ;  /* 0x000100003a4d7824 */ /* 0x000fe200078e00ff */
[----:B------:R-:W-:Y:S01]  /*8e40*/  SHF.L.U32 R51, R56, 0x10, RZ ;  /* 0x0000001038337819 */ /* 0x000fe200000006ff */
[----:B----4-:R-:W-:Y:S01]  /*8e50*/  IMAD.U32 R76, R60, 0x10000, RZ ;  /* 0x000100003c4c7824 */ /* 0x010fe200078e00ff */
[----:B------:R-:W-:Y:S01]  /*8e60*/  PRMT R49, R56, 0x8880, RZ ;  /* 0x0000888038317816 */ /* 0x000fe200000000ff */
[----:B------:R-:W-:Y:S01]  /*8e70*/  IMAD.U32 R66, R62, 0x10000, RZ ;  /* 0x000100003e427824 */ /* 0x000fe200078e00ff */
[----:B------:R-:W-:Y:S01]  /*8e80*/  SHF.L.U32 R52, R56, 0x8, RZ ;  /* 0x0000000838347819 */ /* 0x000fe200000006ff */
[----:B------:R-:W-:Y:S01]  /*8e90*/  BSSY.RECONVERGENT B0, `(.L_x_141) ;  /* 0x00000a0000007945 */ /* 0x000fe20003800200 */
[----:B------:R-:W-:Y:S02]  /*8ea0*/  SHF.R.S32.HI R51, RZ, 0x18, R51 ;  /* 0x00000018ff337819 */ /* 0x000fe40000011433 */
[C---:B------:R-:W-:Y:S02]  /*8eb0*/  PRMT R82, R57.reuse, 0x8880, RZ ;  /* 0x0000888039527816 */ /* 0x040fe400000000ff */
[----:B------:R-:W-:Y:S01]  /*8ec0*/  SHF.R.S32.HI R52, RZ, 0x18, R52 ;  /* 0x00000018ff347819 */ /* 0x000fe20000011434 */
[----:B------:R-:W2:Y:S01]  /*8ed0*/  LDTM.x32 R4, tmem[UR4+0x60] ;  /* 0x00006004000479ee */ /* 0x000ea200082c0000 */
[----:B------:R-:W-:Y:S01]  /*8ee0*/  NOP ;  /* 0x0000000000007918 */ /* 0x000fe20000000000 */
[----:B------:R-:W-:Y:S02]  /*8ef0*/  IADD3 R106, PT, PT, R106, 0xe0, RZ ;  /* 0x000000e06a6a7810 */ /* 0x000fe40007ffe0ff */
[----:B------:R-:W-:Y:S02]  /*8f00*/  SHF.R.S32.HI R53, RZ, 0x18, R56 ;  /* 0x00000018ff357819 */ /* 0x000fe40000011438 */
[----:B------:R-:W-:Y:S02]  /*8f10*/  LOP3.LUT R106, R106, 0xfefffff8, RZ, 0xc0, !PT ;  /* 0xfefffff86a6a7812 */ /* 0x000fe400078ec0ff */
[----:B------:R-:W-:Y:S02]  /*8f20*/  SHF.L.U32 R81, R57, 0x10, RZ ;  /* 0x0000001039517819 */ /* 0x000fe400000006ff */
[----:B--2---:R2:W-:Y:S01]  /*8f30*/  SYNCS.ARRIVE.TRANS64.RED.A1T0 RZ, [R106+URZ], RZ ;  /* 0x000000ff6aff79a7 */ /* 0x0045e200081004ff */
[----:B------:R-:W-:Y:S02]  /*8f40*/  PRMT R79, R58, 0x8880, RZ ;  /* 0x000088803a4f7816 */ /* 0x000fe400000000ff */
[----:B------:R-:W-:Y:S02]  /*8f50*/  SHF.R.S32.HI R54, RZ, 0x18, R57 ;  /* 0x00000018ff367819 */ /* 0x000fe40000011439 */
[C---:B-1----:R-:W-:Y:S02]  /*8f60*/  PRMT R73, R59.reuse, 0x8880, RZ ;  /* 0x000088803b497816 */ /* 0x042fe400000000ff */
[----:B------:R-:W-:Y:S02]  /*8f70*/  SHF.R.S32.HI R55, RZ, 0x18, R58 ;  /* 0x00000018ff377819 */ /* 0x000fe4000001143a */
[----:B------:R-:W-:Y:S02]  /*8f80*/  SHF.L.U32 R72, R59, 0x10, RZ ;  /* 0x000000103b487819 */ /* 0x000fe400000006ff */
[----:B------:R-:W-:Y:S02]  /*8f90*/  PRMT R78, R60, 0x8880, RZ ;  /* 0x000088803c4e7816 */ /* 0x000fe400000000ff */
[----:B------:R-:W-:Y:S01]  /*8fa0*/  SHF.R.S32.HI R56, RZ, 0x18, R59 ;  /* 0x00000018ff387819 */ /* 0x000fe2000001143b */
[C---:B------:R-:W-:Y:S01]  /*8fb0*/  IMAD R0, R46.reuse, R4, RZ ;  /* 0x000000042e007224 */ /* 0x040fe200078e02ff */
[C---:B------:R-:W-:Y:S01]  /*8fc0*/  PRMT R70, R61.reuse, 0x8880, RZ ;  /* 0x000088803d467816 */ /* 0x040fe200000000ff */
[C---:B------:R-:W-:Y:S01]  /*8fd0*/  IMAD R2, R46.reuse, R5, RZ ;  /* 0x000000052e027224 */ /* 0x040fe200078e02ff */
[----:B------:R-:W-:Y:S01]  /*8fe0*/  SHF.L.U32 R69, R61, 0x10, RZ ;  /* 0x000000103d457819 */ /* 0x000fe200000006ff */
[----:B------:R-:W-:Y:S01]  /*8ff0*/  IMAD R3, R46, R6, RZ ;  /* 0x000000062e037224 */ /* 0x000fe200078e02ff */
[----:B------:R-:W-:Y:S01]  /*9000*/  PRMT R67, R62, 0x8880, RZ ;  /* 0x000088803e437816 */ /* 0x000fe200000000ff */
[-C--:B------:R-:W-:Y:S01]  /*9010*/  IMAD R0, R49, R50.reuse, R0 ;  /* 0x0000003231007224 */ /* 0x080fe200078e0200 */
[----:B------:R-:W-:Y:S01]  /*9020*/  PRMT R64, R63, 0x8880, RZ ;  /* 0x000088803f407816 */ /* 0x000fe200000000ff */
[----:B------:R-:W-:Y:S01]  /*9030*/  IMAD R7, R46, R7, RZ ;  /* 0x000000072e077224 */ /* 0x000fe200078e02ff */
[----:B------:R-:W-:Y:S01]  /*9040*/  SHF.L.U32 R80, R57, 0x8, RZ ;  /* 0x0000000839507819 */ /* 0x000fe200000006ff */
[-C--:B------:R-:W-:Y:S01]  /*9050*/  IMAD R2, R51, R50.reuse, R2 ;  /* 0x0000003233027224 */ /* 0x080fe200078e0202 */
[----:B------:R-:W-:Y:S01]  /*9060*/  SHF.R.S32.HI R51, RZ, 0x18, R81 ;  /* 0x00000018ff337819 */ /* 0x000fe20000011451 */
[----:B------:R-:W-:Y:S01]  /*9070*/  IMAD R3, R52, R50, R3 ;  /* 0x0000003234037224 */ /* 0x000fe200078e0203 */
[----:B------:R-:W-:Y:S01]  /*9080*/  SHF.R.S32.HI R52, RZ, 0x18, R72 ;  /* 0x00000018ff347819 */ /* 0x000fe20000011448 */
[----:B------:R-:W-:Y:S01]  /*9090*/  IMAD.MOV.U32 R49, RZ, RZ, R82 ;  /* 0x000000ffff317224 */ /* 0x000fe200078e0052 */
[----:B------:R-:W-:Y:S01]  /*90a0*/  SHF.R.S32.HI R57, RZ, 0x18, R60 ;  /* 0x00000018ff397819 */ /* 0x000fe2000001143c */
[----:B------:R-:W-:Y:S01]  /*90b0*/  IMAD R8, R46, R8, RZ ;  /* 0x000000082e087224 */ /* 0x000fe200078e02ff */
[----:B------:R-:W-:Y:S01]  /*90c0*/  SHF.L.U32 R74, R58, 0x8, RZ ;  /* 0x000000083a4a7819 */ /* 0x000fe200000006ff */
[----:B------:R-:W-:Y:S01]  /*90d0*/  IMAD R7, R53, R50, R7 ;  /* 0x0000003235077224 */ /* 0x000fe200078e0207 */
[----:B------:R-:W-:Y:S01]  /*90e0*/  SHF.R.S32.HI R53, RZ, 0x18, R80 ;  /* 0x00000018ff357819 */ /* 0x000fe20000011450 */
[C---:B------:R-:W-:Y:S01]  /*90f0*/  IMAD R9, R46.reuse, R9, RZ ;  /* 0x000000092e097224 */ /* 0x040fe200078e02ff */
[----:B------:R-:W-:Y:S01]  /*9100*/  SHF.R.S32.HI R58, RZ, 0x18, R61 ;  /* 0x00000018ff3a7819 */ /* 0x000fe2000001143d */
[C---:B------:R-:W-:Y:S01]  /*9110*/  IMAD R10, R46.reuse, R10, RZ ;  /* 0x0000000a2e0a7224 */ /* 0x040fe200078e02ff */
[----:B------:R-:W-:Y:S01]  /*9120*/  I2IP.S8.S32.SAT R109, R7, R3, RZ ;  /* 0x00000003076d7239 */ /* 0x000fe200000014ff */
[----:B------:R-:W-:Y:S01]  /*9130*/  IMAD R8, R49, R50, R8 ;  /* 0x0000003231087224 */ /* 0x000fe200078e0208 */
[----:B------:R-:W-:Y:S01]  /*9140*/  MOV R49, R79 ;  /* 0x0000004f00317202 */ /* 0x000fe20000000f00 */
[----:B------:R-:W-:Y:S01]  /*9150*/  IMAD R11, R46, R11, RZ ;  /* 0x0000000b2e0b7224 */ /* 0x000fe200078e02ff */
[----:B------:R-:W-:Y:S01]  /*9160*/  I2IP.S8.S32.SAT R112, R2, R0, R109 ;  /* 0x0000000002707239 */ /* 0x000fe2000000146d */
[-C--:B------:R-:W-:Y:S01]  /*9170*/  IMAD R9, R51, R50.reuse, R9 ;  /* 0x0000003233097224 */ /* 0x080fe200078e0209 */
[----:B------:R-:W-:Y:S01]  /*9180*/  SHF.R.S32.HI R51, RZ, 0x18, R77 ;  /* 0x00000018ff337819 */ /* 0x000fe2000001144d */
[----:B------:R-:W-:Y:S01]  /*9190*/  IMAD R10, R53, R50, R10 ;  /* 0x00000032350a7224 */ /* 0x000fe200078e020a */
[----:B------:R-:W-:Y:S01]  /*91a0*/  SHF.L.U32 R71, R59, 0x8, RZ ;  /* 0x000000083b477819 */ /* 0x000fe200000006ff */
[----:B------:R-:W-:Y:S01]  /*91b0*/  IMAD R4, R46, R12, RZ ;  /* 0x0000000c2e047224 */ /* 0x000fe200078e02ff */
[----:B------:R-:W-:Y:S01]  /*91c0*/  SHF.R.S32.HI R59, RZ, 0x18, R62 ;  /* 0x00000018ff3b7819 */ /* 0x000fe2000001143e */
[-C--:B------:R-:W-:Y:S01]  /*91d0*/  IMAD R11, R54, R50.reuse, R11 ;  /* 0x00000032360b7224 */ /* 0x080fe200078e020b */
[----:B------:R-:W-:Y:S01]  /*91e0*/  SHF.R.S32.HI R53, RZ, 0x18, R71 ;  /* 0x00000018ff357819 */ /* 0x000fe20000011447 */
[----:B------:R-:W-:Y:S01]  /*91f0*/  IMAD R5, R46, R13, RZ ;  /* 0x0000000d2e057224 */ /* 0x000fe200078e02ff */
[----:B------:R-:W-:Y:S01]  /*9200*/  SHF.L.U32 R75, R60, 0x8, RZ ;  /* 0x000000083c4b7819 */ /* 0x000fe200000006ff */
[----:B------:R-:W-:Y:S01]  /*9210*/  IMAD R4, R49, R50, R4 ;  /* 0x0000003231047224 */ /* 0x000fe200078e0204 */
[----:B------:R-:W-:Y:S01]  /*9220*/  SHF.R.S32.HI R49, RZ, 0x18, R74 ;  /* 0x00000018ff317819 */ /* 0x000fe2000001144a */
[C---:B------:R-:W-:Y:S01]  /*9230*/  IMAD R6, R46.reuse, R14, RZ ;  /* 0x0000000e2e067224 */ /* 0x040fe200078e02ff */
[----:B------:R-:W-:Y:S01]  /*9240*/  I2IP.S8.S32.SAT R113, R11, R10, RZ ;  /* 0x0000000a0b717239 */ /* 0x000fe200000014ff */
[C---:B------:R-:W-:Y:S01]  /*9250*/  IMAD R15, R46.reuse, R15, RZ ;  /* 0x0000000f2e0f7224 */ /* 0x040fe200078e02ff */
[----:B------:R-:W-:Y:S01]  /*9260*/  SHF.R.S32.HI R60, RZ, 0x18, R63 ;  /* 0x00000018ff3c7819 */ /* 0x000fe2000001143f */
[----:B------:R-:W-:Y:S01]  /*9270*/  IMAD R5, R51, R50, R5 ;  /* 0x0000003233057224 */ /* 0x000fe200078e0205 */
[----:B------:R-:W-:Y:S01]  /*9280*/  MOV R51, R73 ;  /* 0x0000004900337202 */ /* 0x000fe20000000f00 */
[C---:B------:R-:W-:Y:S01]  /*9290*/  IMAD R12, R46.reuse, R16, RZ ;  /* 0x000000102e0c7224 */ /* 0x040fe200078e02ff */
[----:B------:R-:W-:Y:S01]  /*92a0*/  I2IP.S8.S32.SAT R113, R9, R8, R113 ;  /* 0x0000000809717239 */ /* 0x000fe20000001471 */
[----:B------:R-:W-:Y:S01]  /*92b0*/  IMAD R6, R49, R50, R6 ;  /* 0x0000003231067224 */ /* 0x000fe200078e0206 */
[----:B------:R-:W-:Y:S01]  /*92c0*/  MOV R49, R78 ;  /* 0x0000004e00317202 */ /* 0x000fe20000000f00 */
[----:B------:R-:W-:Y:S01]  /*92d0*/  IMAD R13, R46, R17, RZ ;  /* 0x000000112e0d7224 */ /* 0x000fe200078e02ff */
[----:B------:R-:W-:Y:S01]  /*92e0*/  SHF.L.U32 R68, R61, 0x8, RZ ;  /* 0x000000083d447819 */ /* 0x000fe200000006ff */
[----:B------:R-:W-:Y:S01]  /*92f0*/  IMAD R15, R55, R50, R15 ;  /* 0x00000032370f7224 */ /* 0x000fe200078e020f */
[----:B------:R-:W-:Y:S01]  /*9300*/  SHF.L.U32 R65, R62, 0x8, RZ ;  /* 0x000000083e417819 */ /* 0x000fe200000006ff */
[C---:B------:R-:W-:Y:S01]  /*9310*/  IMAD R14, R46.reuse, R18, RZ ;  /* 0x000000122e0e7224 */ /* 0x040fe200078e02ff */
[----:B------:R-:W-:Y:S01]  /*9320*/  SHF.L.U32 R62, R63, 0x10, RZ ;  /* 0x000000103f3e7819 */ /* 0x000fe200000006ff */
[----:B------:R-:W-:Y:S01]  /*9330*/  IMAD R12, R51, R50, R12 ;  /* 0x00000032330c7224 */ /* 0x000fe200078e020c */
[----:B------:R-:W-:Y:S01]  /*9340*/  I2IP.S8.S32.SAT R114, R15, R6, RZ ;  /* 0x000000060f727239 */ /* 0x000fe200000014ff */
[----:B------:R-:W-:Y:S01]  /*9350*/  IMAD R19, R46, R19, RZ ;  /* 0x000000132e137224 */ /* 0x000fe200078e02ff */
[----:B------:R-:W-:Y:S01]  /*9360*/  SHF.R.S32.HI R51, RZ, 0x18, R76 ;  /* 0x00000018ff337819 */ /* 0x000fe2000001144c */
[----:B------:R-:W-:Y:S01]  /*9370*/  IMAD R13, R52, R50, R13 ;  /* 0x00000032340d7224 */ /* 0x000fe200078e020d */
[----:B------:R-:W-:Y:S01]  /*9380*/  I2IP.S8.S32.SAT R114, R5, R4, R114 ;  /* 0x0000000405727239 */ /* 0x000fe20000001472 */
[C---:B------:R-:W-:Y:S01]  /*9390*/  IMAD R16, R46.reuse, R20, RZ ;  /* 0x000000142e107224 */ /* 0x040fe200078e02ff */
[----:B------:R-:W-:Y:S01]  /*93a0*/  SHF.R.S32.HI R52, RZ, 0x18, R62 ;  /* 0x00000018ff347819 */ /* 0x000fe2000001143e */
[-C--:B------:R-:W-:Y:S01]  /*93b0*/  IMAD R14, R53, R50.reuse, R14 ;  /* 0x00000032350e7224 */ /* 0x080fe200078e020e */
[----:B------:R-:W-:Y:S01]  /*93c0*/  SHF.R.S32.HI R53, RZ, 0x18, R75 ;  /* 0x00000018ff357819 */ /* 0x000fe2000001144b */
[----:B------:R-:W-:Y:S01]  /*93d0*/  IMAD R17, R46, R21, RZ ;  /* 0x000000152e117224 */ /* 0x000fe200078e02ff */
[----:B------:R-:W-:Y:S01]  /*93e0*/  SHF.L.U32 R61, R63, 0x8, RZ ;  /* 0x000000083f3d7819 */ /* 0x000fe200000006ff */
[----:B------:R-:W-:Y:S01]  /*93f0*/  IMAD R19, R56, R50, R19 ;  /* 0x0000003238137224 */ /* 0x000fe200078e0213 */
[----:B------:R-:W-:Y:S01]  /*9400*/  IADD3 R44, PT, PT, R44, 0x1, RZ ;  /* 0x000000012c2c7810 */ /* 0x000fe20007ffe0ff */
[C---:B------:R-:W-:Y:S02]  /*9410*/  IMAD R18, R46.reuse, R22, RZ ;  /* 0x000000162e127224 */ /* 0x040fe400078e02ff */
[----:B------:R-:W-:Y:S01]  /*9420*/  IMAD R16, R49, R50, R16 ;  /* 0x0000003231107224 */ /* 0x000fe200078e0210 */
[----:B------:R-:W-:Y:S01]  /*9430*/  I2IP.S8.S32.SAT R115, R19, R14, RZ ;  /* 0x0000000e13737239 */ /* 0x000fe200000014ff */
[C---:B------:R-:W-:Y:S02]  /*9440*/  IMAD R23, R46.reuse, R23, RZ ;  /* 0x000000172e177224 */ /* 0x040fe400078e02ff */
[----:B------:R-:W-:Y:S01]  /*9450*/  IMAD R17, R51, R50, R17 ;  /* 0x0000003233117224 */ /* 0x000fe200078e0211 */
[----:B------:R-:W-:Y:S01]  /*9460*/  I2IP.S8.S32.SAT R115, R13, R12, R115 ;  /* 0x0000000c0d737239 */ /* 0x000fe20000001473 */
[C---:B------:R-:W-:Y:S01]  /*9470*/  IMAD R20, R46.reuse, R24, RZ ;  /* 0x000000182e147224 */ /* 0x040fe200078e02ff */
[----:B------:R-:W-:Y:S01]  /*9480*/  SHF.R.S32.HI R51, RZ, 0x18, R69 ;  /* 0x00000018ff337819 */ /* 0x000fe20000011445 */
[-C--:B------:R-:W-:Y:S01]  /*9490*/  IMAD R18, R53, R50.reuse, R18 ;  /* 0x0000003235127224 */ /* 0x080fe200078e0212 */
[----:B------:R-:W-:Y:S01]  /*94a0*/  SHF.R.S32.HI R53, RZ, 0x18, R68 ;  /* 0x00000018ff357819 */ /* 0x000fe20000011444 */
[----:B------:R-:W-:Y:S01]  /*94b0*/  IMAD.MOV.U32 R49, RZ, RZ, R70 ;  /* 0x000000ffff317224 */ /* 0x000fe200078e0046 */
[----:B------:R2:W-:Y:S01]  /*94c0*/  STS.128 [R95+UR49+0x5200], R112 ;  /* 0x005200705f007988 */ /* 0x0005e20008000c31 */
[C---:B------:R-:W-:Y:S02]  /*94d0*/  IMAD R21, R46.reuse, R25, RZ ;  /* 0x000000192e157224 */ /* 0x040fe400078e02ff */
[----:B------:R-:W-:Y:S02]  /*94e0*/  IMAD R23, R57, R50, R23 ;  /* 0x0000003239177224 */ /* 0x000fe400078e0217 */
[C---:B------:R-:W-:Y:S02]  /*94f0*/  IMAD R22, R46.reuse, R26, RZ ;  /* 0x0000001a2e167224 */ /* 0x040fe400078e02ff */
[----:B------:R-:W-:Y:S01]  /*9500*/  IMAD R20, R49, R50, R20 ;  /* 0x0000003231147224 */ /* 0x000fe200078e0214 */
[----:B------:R-:W-:Y:S01]  /*9510*/  I2IP.S8.S32.SAT R116, R23, R18, RZ ;  /* 0x0000001217747239 */ /* 0x000fe200000014ff */
[C---:B------:R-:W-:Y:S01]  /*9520*/  IMAD R27, R46.reuse, R27, RZ ;  /* 0x0000001b2e1b7224 */ /* 0x040fe200078e02ff */
[----:B------:R-:W-:Y:S01]  /*9530*/  MOV R49, R67 ;  /* 0x0000004300317202 */ /* 0x000fe20000000f00 */
[----:B------:R-:W-:Y:S01]  /*9540*/  IMAD R21, R51, R50, R21 ;  /* 0x0000003233157224 */ /* 0x000fe200078e0215 */
[----:B------:R-:W-:Y:S01]  /*9550*/  I2IP.S8.S32.SAT R116, R17, R16, R116 ;  /* 0x0000001011747239 */ /* 0x000fe20000001474 */
[----:B------:R-:W-:Y:S01]  /*9560*/  IMAD R24, R46, R28, RZ ;  /* 0x0000001c2e187224 */ /* 0x000fe200078e02ff */
[----:B------:R-:W-:Y:S01]  /*9570*/  SHF.R.S32.HI R51, RZ, 0x18, R66 ;  /* 0x00000018ff337819 */ /* 0x000fe20000011442 */
[-C--:B------:R-:W-:Y:S01]  /*9580*/  IMAD R22, R53, R50.reuse, R22 ;  /* 0x0000003235167224 */ /* 0x080fe200078e0216 */
[----:B------:R-:W-:Y:S01]  /*9590*/  SHF.R.S32.HI R53, RZ, 0x18, R61 ;  /* 0x00000018ff357819 */ /* 0x000fe2000001143d */
[-C--:B------:R-:W-:Y:S02]  /*95a0*/  IMAD R27, R58, R50.reuse, R27 ;  /* 0x000000323a1b7224 */ /* 0x080fe400078e021b */
[C---:B------:R-:W-:Y:S02]  /*95b0*/  IMAD R25, R46.reuse, R29, RZ ;  /* 0x0000001d2e197224 */ /* 0x040fe400078e02ff */
[----:B------:R-:W-:Y:S01]  /*95c0*/  IMAD R24, R49, R50, R24 ;  /* 0x0000003231187224 */ /* 0x000fe200078e0218 */
[----:B------:R-:W-:Y:S01]  /*95d0*/  SHF.R.S32.HI R49, RZ, 0x18, R65 ;  /* 0x00000018ff317819 */ /* 0x000fe20000011441 */
[C---:B------:R-:W-:Y:S01]  /*95e0*/  IMAD R26, R46.reuse, R30, RZ ;  /* 0x0000001e2e1a7224 */ /* 0x040fe200078e02ff */
[----:B------:R-:W-:Y:S01]  /*95f0*/  I2IP.S8.S32.SAT R117, R27, R22, RZ ;  /* 0x000000161b757239 */ /* 0x000fe200000014ff */
[C---:B------:R-:W-:Y:S02]  /*9600*/  IMAD R31, R46.reuse, R31, RZ ;  /* 0x0000001f2e1f7224 */ /* 0x040fe400078e02ff */
[----:B------:R-:W-:Y:S01]  /*9610*/  IMAD R25, R51, R50, R25 ;  /* 0x0000003233197224 */ /* 0x000fe200078e0219 */
[----:B------:R-:W-:Y:S01]  /*9620*/  MOV R51, R64 ;  /* 0x0000004000337202 */ /* 0x000fe20000000f00 */
[C---:B------:R-:W-:Y:S01]  /*9630*/  IMAD R28, R46.reuse, R32, RZ ;  /* 0x000000202e1c7224 */ /* 0x040fe200078e02ff */
[----:B------:R-:W-:Y:S01]  /*9640*/  I2IP.S8.S32.SAT R117, R21, R20, R117 ;  /* 0x0000001415757239 */ /* 0x000fe20000001475 */
[-C--:B------:R-:W-:Y:S02]  /*9650*/  IMAD R26, R49, R50.reuse, R26 ;  /* 0x00000032311a7224 */ /* 0x080fe400078e021a */
[C---:B------:R-:W-:Y:S02]  /*9660*/  IMAD R29, R46.reuse, R33, RZ ;  /* 0x000000212e1d7224 */ /* 0x040fe400078e02ff */
[-C--:B------:R-:W-:Y:S02]  /*9670*/  IMAD R31, R59, R50.reuse, R31 ;  /* 0x000000323b1f7224 */ /* 0x080fe400078e021f */
[----:B------:R-:W-:Y:S02]  /*9680*/  IMAD R28, R51, R50, R28 ;  /* 0x00000032331c7224 */ /* 0x000fe400078e021c */
[----:B------:R-:W-:Y:S01]  /*9690*/  IMAD R30, R46, R34, RZ ;  /* 0x000000222e1e7224 */ /* 0x000fe200078e02ff */
[----:B------:R-:W-:Y:S01]  /*96a0*/  I2IP.S8.S32.SAT R109, R31, R26, RZ ;  /* 0x0000001a1f6d7239 */ /* 0x000fe200000014ff */
[----:B------:R-:W-:Y:S02]  /*96b0*/  IMAD R29, R52, R50, R29 ;  /* 0x00000032341d7224 */ /* 0x000fe400078e021d */
[----:B------:R-:W-:Y:S01]  /*96c0*/  IMAD R35, R46, R35, RZ ;  /* 0x000000232e237224 */ /* 0x000fe200078e02ff */
[----:B------:R-:W-:Y:S01]  /*96d0*/  I2IP.S8.S32.SAT R118, R25, R24, R109 ;  /* 0x0000001819767239 */ /* 0x000fe2000000146d */
[-C--:B------:R-:W-:Y:S02]  /*96e0*/  IMAD R30, R53, R50.reuse, R30 ;  /* 0x00000032351e7224 */ /* 0x080fe400078e021e */
        /* <DEDUP_REMOVED lines=9> */
[----:B-1----:R-:W1:Y:S02]  /*9780*/  FENCE.VIEW.ASYNC.S ;  /* 0x00000000000073c6 */ /* 0x002e640000000000 */
[----:B-1----:R-:W-:Y:S06]  /*9790*/  BAR.SYNC.DEFER_BLOCKING 0x1, 0x80 ;  /* 0x0042000000007b1d */ /* 0x002fec0000010000 */
        /* <DEDUP_REMOVED lines=14> */
[----:B-1----:R-:W-:Y:S04]  /*9880*/  DEPBAR.LE SB0, 0x1 ;  /* 0x000080400000791a */ /* 0x002fe80000000000 */
.L_x_142:
[----:B------:R-:W-:Y:S05]  /*9890*/  BSYNC.RECONVERGENT B0 ;  /* 0x0000000000007941 */ /* 0x000fea0003800200 */
.L_x_141:
[----:B------:R-:W-:Y:S01]  /*98a0*/  BAR.SYNC.DEFER_BLOCKING 0x1, 0x80 ;  /* 0x0042000000007b1d */ /* 0x000fe20000010000 */
[----:B------:R-:W-:Y:S01]  /*98b0*/  ISETP.NE.AND P2, PT, R105, RZ, PT ;  /* 0x000000ff6900720c */ /* 0x000fe20003f45270 */
[----:B------:R-:W-:Y:S01]  /*98c0*/  IMAD.IADD R20, R43, 0x1, R83 ;  /* 0x000000012b147824 */ /* 0x000fe200078e0253 */
[----:B------:R-:W-:Y:S01]  /*98d0*/  ISETP.NE.AND P0, PT, R107, 0x2, PT ;  /* 0x000000026b00780c */ /* 0x000fe20003f05270 */
[----:B------:R-:W-:Y:S01]  /*98e0*/  IMAD.IADD R21, R45, 0x1, R90 ;  /* 0x000000012d157824 */ /* 0x000fe200078e025a */
[----:B------:R-:W-:Y:S02]  /*98f0*/  ISETP.NE.AND P1, PT, R44, 0x4, PT ;  /* 0x000000042c00780c */ /* 0x000fe40003f25270 */
[----:B------:R-:W-:Y:S02]  /*9900*/  SEL R0, RZ, 0x1, P0 ;  /* 0x00000001ff007807 */ /* 0x000fe40000000000 */
[----:B------:R-:W-:Y:S02]  /*9910*/  SEL R3, RZ, 0x1, P1 ;  /* 0x00000001ff037807 */ /* 0x000fe40000800000 */
[----:B------:R-:W-:Y:S02]  /*9920*/  LOP3.LUT R101, R101, R0, RZ, 0x3c, !PT ;  /* 0x0000000065657212 */ /* 0x000fe400078e3cff */
[----:B------:R-:W-:Y:S02]  /*9930*/  LOP3.LUT R102, R102, R3, RZ, 0x3c, !PT ;  /* 0x0000000366667212 */ /* 0x000fe400078e3cff */
[----:B------:R-:W-:Y:S02]  /*9940*/  @P2 R2UR UR36, R98 ;  /* 0x00000000622422ca */ /* 0x000fe400000e0000 */
[----:B------:R-:W-:Y:S02]  /*9950*/  SEL R107, R107, RZ, P0 ;  /* 0x000000ff6b6b7207 */ /* 0x000fe40000000000 */
[----:B------:R-:W-:Y:S01]  /*9960*/  SEL R44, R44, RZ, P1 ;  /* 0x000000ff2c2c7207 */ /* 0x000fe20000800000 */
[----:B------:R-:W-:Y:S10]  /*9970*/  @P2 BRA `(.L_x_143) ;  /* 0xffffffb800f02947 */ /* 0x000ff4000383ffff */
[----:B------:R-:W-:Y:S05]  /*9980*/  EXIT ;  /* 0x000000000000794d */ /* 0x000fea0003800000 */
.L_x_24:
[----:B--2---:R2:W4:Y:S02]  /*9990*/  SYNCS.PHASECHK.TRANS64.TRYWAIT P0, [R3+URZ+0x110], R2 ;  /* 0x00011002030075a7 */ /* 0x00452400080011ff */
[----:B----4-:R-:W-:Y:S05]  /*99a0*/  @!P0 NANOSLEEP.SYNCS 0x989680 ;  /* 0x009896800000895d */ /* 0x010fea0003900000 */
[----:B------:R-:W4:Y:S02]  /*99b0*/  @!P0 SYNCS.PHASECHK.TRANS64 P0, [R3+URZ+0x110], R2 ;  /* 0x00011002030085a7 */ /* 0x000f2400080010ff */
[----:B----4-:R-:W-:Y:S05]  /*99c0*/  @!P0 BRA `(.L_x_24) ;  /* 0xfffffffc00f08947 */ /* 0x010fea000383ffff */
[----:B------:R-:W-:Y:S05]  /*99d0*/  BRA `(.L_x_144) ;  /* 0xffffff7c00947947 */ /* 0x000fea000383ffff */
.L_x_27:
[----:B-1----:R-:W-:-:S07]  /*99e0*/  MOV R2, UR33 ;  /* 0x0000002100027c02 */ /* 0x002fce0008000f00 */
.L_x_145:
[----:B-1----:R1:W2:Y:S02]  /*99f0*/  SYNCS.PHASECHK.TRANS64.TRYWAIT P0, [R2+URZ+0x28], R5 ;  /* 0x00002805020075a7 */ /* 0x0022a400080011ff */
[----:B--2---:R-:W-:Y:S05]  /*9a00*/  @!P0 NANOSLEEP.SYNCS 0x989680 ;  /* 0x009896800000895d */ /* 0x004fea0003900000 */
[----:B------:R-:W2:Y:S02]  /*9a10*/  @!P0 SYNCS.PHASECHK.TRANS64 P0, [R2+URZ+0x28], R5 ;  /* 0x00002805020085a7 */ /* 0x000ea400080010ff */
[----:B--2---:R-:W-:Y:S05]  /*9a20*/  @!P0 BRA `(.L_x_145) ;  /* 0xfffffffc00f08947 */ /* 0x004fea000383ffff */
[----:B------:R-:W-:Y:S05]  /*9a30*/  BRA `(.L_x_26) ;  /* 0xffffff7c00fc7947 */ /* 0x000fea000383ffff */
.L_x_34:
[----:B-1----:R-:W-:-:S07]  /*9a40*/  MOV R2, UR17 ;  /* 0x0000001100027c02 */ /* 0x002fce0008000f00 */
.L_x_146:
[----:B-1----:R1:W2:Y:S02]  /*9a50*/  SYNCS.PHASECHK.TRANS64.TRYWAIT P0, [R2+URZ+0x28], R5 ;  /* 0x00002805020075a7 */ /* 0x0022a400080011ff */
[----:B--2---:R-:W-:Y:S05]  /*9a60*/  @!P0 NANOSLEEP.SYNCS 0x989680 ;  /* 0x009896800000895d */ /* 0x004fea0003900000 */
[----:B------:R-:W2:Y:S02]  /*9a70*/  @!P0 SYNCS.PHASECHK.TRANS64 P0, [R2+URZ+0x28], R5 ;  /* 0x00002805020085a7 */ /* 0x000ea400080010ff */
[----:B--2---:R-:W-:Y:S05]  /*9a80*/  @!P0 BRA `(.L_x_146) ;  /* 0xfffffffc00f08947 */ /* 0x004fea000383ffff */
[----:B------:R-:W-:Y:S05]  /*9a90*/  BRA `(.L_x_33) ;  /* 0xffffff8000b87947 */ /* 0x000fea000383ffff */
.L_x_39:
[----:B-1----:R1:W2:Y:S02]  /*9aa0*/  SYNCS.PHASECHK.TRANS64.TRYWAIT P0, [R2+URZ+0xa0], R3 ;  /* 0x0000a003020075a7 */ /* 0x0022a400080011ff */
[----:B--2---:R-:W-:Y:S05]  /*9ab0*/  @!P0 NANOSLEEP.SYNCS 0x989680 ;  /* 0x009896800000895d */ /* 0x004fea0003900000 */
[----:B------:R-:W2:Y:S02]  /*9ac0*/  @!P0 SYNCS.PHASECHK.TRANS64 P0, [R2+URZ+0xa0], R3 ;  /* 0x0000a003020085a7 */ /* 0x000ea400080010ff */
[----:B--2---:R-:W-:Y:S05]  /*9ad0*/  @!P0 BRA `(.L_x_39) ;  /* 0xfffffffc00f08947 */ /* 0x004fea000383ffff */
[----:B------:R-:W-:Y:S05]  /*9ae0*/  BRA `(.L_x_147) ;  /* 0xffffff84005c7947 */ /* 0x000fea000383ffff */
.L_x_43:
[----:B---3--:R-:W-:-:S07]  /*9af0*/  MOV R0, UR4 ;  /* 0x0000000400007c02 */ /* 0x008fce0008000f00 */
.L_x_148:
[----:B-1----:R1:W2:Y:S02]  /*9b00*/  SYNCS.PHASECHK.TRANS64.TRYWAIT P0, [R0+URZ], R3 ;  /* 0x00000003000075a7 */ /* 0x0022a400080011ff */
[----:B--2---:R-:W-:Y:S05]  /*9b10*/  @!P0 NANOSLEEP.SYNCS 0x989680 ;  /* 0x009896800000895d */ /* 0x004fea0003900000 */
[----:B------:R-:W2:Y:S02]  /*9b20*/  @!P0 SYNCS.PHASECHK.TRANS64 P0, [R0+URZ], R3 ;  /* 0x00000003000085a7 */ /* 0x000ea400080010ff */
[----:B--2---:R-:W-:Y:S05]  /*9b30*/  @!P0 BRA `(.L_x_148) ;  /* 0xfffffffc00f08947 */ /* 0x004fea000383ffff */
[----:B------:R-:W-:Y:S05]  /*9b40*/  BRA `(.L_x_149) ;  /* 0xffffff8800cc7947 */ /* 0x000fea000383ffff */
.L_x_44:
[----:B---3--:R-:W-:-:S07]  /*9b50*/  MOV R0, UR4 ;  /* 0x0000000400007c02 */ /* 0x008fce0008000f00 */
.L_x_150:
[----:B-1----:R1:W2:Y:S02]  /*9b60*/  SYNCS.PHASECHK.TRANS64.TRYWAIT P0, [R0+URZ], R3 ;  /* 0x00000003000075a7 */ /* 0x0022a400080011ff */
[----:B--2---:R-:W-:Y:S05]  /*9b70*/  @!P0 NANOSLEEP.SYNCS 0x989680 ;  /* 0x009896800000895d */ /* 0x004fea0003900000 */
[----:B------:R-:W2:Y:S02]  /*9b80*/  @!P0 SYNCS.PHASECHK.TRANS64 P0, [R0+URZ], R3 ;  /* 0x00000003000085a7 */ /* 0x000ea400080010ff */
[----:B--2---:R-:W-:Y:S05]  /*9b90*/  @!P0 BRA `(.L_x_150) ;  /* 0xfffffffc00f08947 */ /* 0x004fea000383ffff */
[----:B------:R-:W-:Y:S05]  /*9ba0*/  BRA `(.L_x_151) ;  /* 0xffffff8800d87947 */ /* 0x000fea000383ffff */
.L_x_45:
[----:B---3--:R-:W-:-:S07]  /*9bb0*/  MOV R0, UR4 ;  /* 0x0000000400007c02 */ /* 0x008fce0008000f00 */
.L_x_152:
[----:B-1----:R1:W2:Y:S02]  /*9bc0*/  SYNCS.PHASECHK.TRANS64.TRYWAIT P0, [R0+URZ], R3 ;  /* 0x00000003000075a7 */ /* 0x0022a400080011ff */
[----:B--2---:R-:W-:Y:S05]  /*9bd0*/  @!P0 NANOSLEEP.SYNCS 0x989680 ;  /* 0x009896800000895d */ /* 0x004fea0003900000 */
[----:B------:R-:W2:Y:S02]  /*9be0*/  @!P0 SYNCS.PHASECHK.TRANS64 P0, [R0+URZ], R3 ;  /* 0x00000003000085a7 */ /* 0x000ea400080010ff */
[----:B--2---:R-:W-:Y:S05]  /*9bf0*/  @!P0 BRA `(.L_x_152) ;  /* 0xfffffffc00f08947 */ /* 0x004fea000383ffff */
[----:B------:R-:W-:Y:S05]  /*9c00*/  BRA `(.L_x_153) ;  /* 0xffffff8800e47947 */ /* 0x000fea000383ffff */
.L_x_46:
[----:B---3--:R-:W-:-:S07]  /*9c10*/  MOV R0, UR4 ;  /* 0x0000000400007c02 */ /* 0x008fce0008000f00 */
.L_x_154:
[----:B-1----:R1:W2:Y:S02]  /*9c20*/  SYNCS.PHASECHK.TRANS64.TRYWAIT P0, [R0+URZ], R3 ;  /* 0x00000003000075a7 */ /* 0x0022a400080011ff */
[----:B--2---:R-:W-:Y:S05]  /*9c30*/  @!P0 NANOSLEEP.SYNCS 0x989680 ;  /* 0x009896800000895d */ /* 0x004fea0003900000 */
[----:B------:R-:W2:Y:S02]  /*9c40*/  @!P0 SYNCS.PHASECHK.TRANS64 P0, [R0+URZ], R3 ;  /* 0x00000003000085a7 */ /* 0x000ea400080010ff */
[----:B--2---:R-:W-:Y:S05]  /*9c50*/  @!P0 BRA `(.L_x_154) ;  /* 0xfffffffc00f08947 */ /* 0x004fea000383ffff */
[----:B------:R-:W-:Y:S05]  /*9c60*/  BRA `(.L_x_155) ;  /* 0xffffff8800f07947 */ /* 0x000fea000383ffff */
.L_x_49:
[----:B-1----:R1:W2:Y:S02]  /*9c70*/  SYNCS.PHASECHK.TRANS64.TRYWAIT P0, [R0+URZ+0x100], R5 ;  /* 0x00010005000075a7 */ /* 0x0022a400080011ff */
[----:B--2---:R-:W-:Y:S05]  /*9c80*/  @!P0 NANOSLEEP.SYNCS 0x989680 ;  /* 0x009896800000895d */ /* 0x004fea0003900000 */
[----:B------:R-:W2:Y:S02]  /*9c90*/  @!P0 SYNCS.PHASECHK.TRANS64 P0, [R0+URZ+0x100], R5 ;  /* 0x00010005000085a7 */ /* 0x000ea400080010ff */
[----:B--2---:R-:W-:Y:S05]  /*9ca0*/  @!P0 BRA `(.L_x_49) ;  /* 0xfffffffc00f08947 */ /* 0x004fea000383ffff */
[----:B------:R-:W-:Y:S05]  /*9cb0*/  BRA `(.L_x_156) ;  /* 0xffffff8c00507947 */ /* 0x000fea000383ffff */
.L_x_50:
[----:B------:R-:W-:-:S07]  /*9cc0*/  MOV R0, UR5 ;  /* 0x0000000500007c02 */ /* 0x000fce0008000f00 */
.L_x_157:
[----:B-1----:R1:W2:Y:S02]  /*9cd0*/  SYNCS.PHASECHK.TRANS64.TRYWAIT P0, [R0+URZ+0xb0], R7 ;  /* 0x0000b007000075a7 */ /* 0x0022a400080011ff */
[----:B--2---:R-:W-:Y:S05]  /*9ce0*/  @!P0 NANOSLEEP.SYNCS 0x989680 ;  /* 0x009896800000895d */ /* 0x004fea0003900000 */
[----:B------:R-:W2:Y:S02]  /*9cf0*/  @!P0 SYNCS.PHASECHK.TRANS64 P0, [R0+URZ+0xb0], R7 ;  /* 0x0000b007000085a7 */ /* 0x000ea400080010ff */
[----:B--2---:R-:W-:Y:S05]  /*9d00*/  @!P0 BRA `(.L_x_157) ;  /* 0xfffffffc00f08947 */ /* 0x004fea000383ffff */
[----:B------:R-:W-:Y:S05]  /*9d10*/  BRA `(.L_x_158) ;  /* 0xffffff8c00607947 */ /* 0x000fea000383ffff */
.L_x_51:
[----:B-1----:R1:W2:Y:S02]  /*9d20*/  SYNCS.PHASECHK.TRANS64.TRYWAIT P1, [R0+URZ+0xa0], R5 ;  /* 0x0000a005000075a7 */ /* 0x0022a400080211ff */
[----:B--2---:R-:W-:Y:S05]  /*9d30*/  @!P1 NANOSLEEP.SYNCS 0x989680 ;  /* 0x009896800000995d */ /* 0x004fea0003900000 */
[----:B------:R-:W2:Y:S02]  /*9d40*/  @!P1 SYNCS.PHASECHK.TRANS64 P1, [R0+URZ+0xa0], R5 ;  /* 0x0000a005000095a7 */ /* 0x000ea400080210ff */
[----:B--2---:R-:W-:Y:S05]  /*9d50*/  @!P1 BRA `(.L_x_51) ;  /* 0xfffffffc00f09947 */ /* 0x004fea000383ffff */
[----:B------:R-:W-:Y:S05]  /*9d60*/  BRA `(.L_x_159) ;  /* 0xffffff8c00907947 */ /* 0x000fea000383ffff */
.L_x_54:
[----:B------:R-:W-:-:S07]  /*9d70*/  MOV R0, UR5 ;  /* 0x0000000500007c02 */ /* 0x000fce0008000f00 */
.L_x_160:
[----:B-1----:R1:W2:Y:S02]  /*9d80*/  SYNCS.PHASECHK.TRANS64.TRYWAIT P0, [R0+URZ+0xb0], R3 ;  /* 0x0000b003000075a7 */ /* 0x0022a400080011ff */
[----:B--2---:R-:W-:Y:S05]  /*9d90*/  @!P0 NANOSLEEP.SYNCS 0x989680 ;  /* 0x009896800000895d */ /* 0x004fea0003900000 */
[----:B------:R-:W2:Y:S02]  /*9da0*/  @!P0 SYNCS.PHASECHK.TRANS64 P0, [R0+URZ+0xb0], R3 ;  /* 0x0000b003000085a7 */ /* 0x000ea400080010ff */
[----:B--2---:R-:W-:Y:S05]  /*9db0*/  @!P0 BRA `(.L_x_160) ;  /* 0xfffffffc00f08947 */ /* 0x004fea000383ffff */
[----:B------:R-:W-:Y:S05]  /*9dc0*/  BRA `(.L_x_53) ;  /* 0xffffff8c00e47947 */ /* 0x000fea000383ffff */
.L_x_63:
[----:B-1----:R-:W-:-:S04]  /*9dd0*/  MOV R4, UR6 ;  /* 0x0000000600047c02 */ /* 0x002fc80008000f00 */
[----:B------:R1:W2:Y:S03]  /*9de0*/  SYNCS.PHASECHK.TRANS64.TRYWAIT P0, [R4+URZ+0x8], R5 ;  /* 0x00000805040075a7 */ /* 0x0002a600080011ff */
[----:B--2---:R-:W-:Y:S05]  /*9df0*/  @!P0 NANOSLEEP.SYNCS 0x989680 ;  /* 0x009896800000895d */ /* 0x004fea0003900000 */
[----:B------:R-:W2:Y:S02]  /*9e00*/  @!P0 SYNCS.PHASECHK.TRANS64 P0, [R4+URZ+0x8], R5 ;  /* 0x00000805040085a7 */ /* 0x000ea400080010ff */
[----:B--2---:R-:W-:Y:S05]  /*9e10*/  @!P0 BRA `(.L_x_63) ;  /* 0xfffffffc00ec8947 */ /* 0x004fea000383ffff */
[----:B------:R-:W-:Y:S05]  /*9e20*/  BRA `(.L_x_62) ;  /* 0xffffff9000987947 */ /* 0x000fea000383ffff */
.L_x_65:
[----:B------:R-:W-:Y:S01]  /*9e30*/  BSSY B0, `(.L_x_161) ;  /* 0x0000006000007945 */ /* 0x000fe20003800000 */
[----:B------:R-:W-:-:S07]  /*9e40*/  MOV R15, 0xffffffff ;  /* 0xffffffff000f7802 */ /* 0x000fce0000000f00 */
[----:B-1---5:R-:W-:Y:S05]  /*9e50*/  WARPSYNC.COLLECTIVE R15, `(.L_x_162) ;  /* 0x000000000f0c7348 */ /* 0x022fea0003c00000 */
[----:B------:R-:W-:Y:S02]  /*9e60*/  ELECT P6, UR79, PT ;  /* 0x00000000004f782f */ /* 0x000fe400038c0000 */
[----:B------:R-:W-:Y:S01]  /*9e70*/  MOV R14, UR79 ;  /* 0x0000004f000e7c02 */ /* 0x000fe20008000f00 */
[----:B-1---5:R-:W-:Y:S10]  /*9e80*/  ENDCOLLECTIVE ;  /* 0x000000000000791b */ /* 0x022ff40003800000 */
.L_x_162:
[----:B------:R-:W-:Y:S05]  /*9e90*/  BSYNC B0 ;  /* 0x0000000000007941 */ /* 0x000fea0003800000 */
.L_x_161:
[----:B------:R-:W-:Y:S05]  /*9ea0*/  BRA `(.L_x_163) ;  /* 0xffffff9000c87947 */ /* 0x000fea000383ffff */
.L_x_67:
[----:B-1----:R-:W-:-:S04]  /*9eb0*/  MOV R2, UR6 ;  /* 0x0000000600027c02 */ /* 0x002fc80008000f00 */
[----:B------:R1:W2:Y:S03]  /*9ec0*/  SYNCS.PHASECHK.TRANS64.TRYWAIT P0, [R2+URZ+0x8], R3 ;  /* 0x00000803020075a7 */ /* 0x0002a600080011ff */
[----:B--2---:R-:W-:Y:S05]  /*9ed0*/  @!P0 NANOSLEEP.SYNCS 0x989680 ;  /* 0x009896800000895d */ /* 0x004fea0003900000 */
[----:B------:R-:W2:Y:S02]  /*9ee0*/  @!P0 SYNCS.PHASECHK.TRANS64 P0, [R2+URZ+0x8], R3 ;  /* 0x00000803020085a7 */ /* 0x000ea400080010ff */
[----:B--2---:R-:W-:Y:S05]  /*9ef0*/  @!P0 BRA `(.L_x_67) ;  /* 0xfffffffc00ec8947 */ /* 0x004fea000383ffff */
[----:B------:R-:W-:Y:S05]  /*9f00*/  BRA `(.L_x_66) ;  /* 0xffffff9000cc7947 */ /* 0x000fea000383ffff */
.L_x_68:
[----:B-1----:R1:W2:Y:S02]  /*9f10*/  SYNCS.PHASECHK.TRANS64.TRYWAIT P0, [R0+URZ+0xa0], R5 ;  /* 0x0000a005000075a7 */ /* 0x0022a400080011ff */
[----:B--2---:R-:W-:Y:S05]  /*9f20*/  @!P0 NANOSLEEP.SYNCS 0x989680 ;  /* 0x009896800000895d */ /* 0x004fea0003900000 */
[----:B------:R-:W2:Y:S02]  /*9f30*/  @!P0 SYNCS.PHASECHK.TRANS64 P0, [R0+URZ+0xa0], R5 ;  /* 0x0000a005000085a7 */ /* 0x000ea400080010ff */
[----:B--2---:R-:W-:Y:S05]  /*9f40*/  @!P0 BRA `(.L_x_68) ;  /* 0xfffffffc00f08947 */ /* 0x004fea000383ffff */
[----:B------:R-:W-:Y:S05]  /*9f50*/  BRA `(.L_x_164) ;  /* 0xffffff9400a07947 */ /* 0x000fea000383ffff */
.L_x_70:
[----:B------:R-:W-:-:S07]  /*9f60*/  MOV R0, UR11 ;  /* 0x0000000b00007c02 */ /* 0x000fce0008000f00 */
.L_x_165:
[----:B-1----:R1:W2:Y:S02]  /*9f70*/  SYNCS.PHASECHK.TRANS64.TRYWAIT P0, [R0+URZ+0xe0], R5 ;  /* 0x0000e005000075a7 */ /* 0x0022a400080011ff */
[----:B--2---:R-:W-:Y:S05]  /*9f80*/  @!P0 NANOSLEEP.SYNCS 0x989680 ;  /* 0x009896800000895d */ /* 0x004fea0003900000 */
[----:B------:R-:W2:Y:S02]  /*9f90*/  @!P0 SYNCS.PHASECHK.TRANS64 P0, [R0+URZ+0xe0], R5 ;  /* 0x0000e005000085a7 */ /* 0x000ea400080010ff */
[----:B--2---:R-:W-:Y:S05]  /*9fa0*/  @!P0 BRA `(.L_x_165) ;  /* 0xfffffffc00f08947 */ /* 0x004fea000383ffff */
[----:B------:R-:W-:Y:S05]  /*9fb0*/  BRA `(.L_x_166) ;  /* 0xffffff9400e87947 */ /* 0x000fea000383ffff */
.L_x_73:
[----:B------:R-:W-:Y:S07]  /*9fc0*/  MOV R0, UR9 ;  /* 0x0000000900007c02 */ /* 0x000fee0008000f00 */
.L_x_167:
[----:B-1----:R1:W2:Y:S02]  /*9fd0*/  SYNCS.PHASECHK.TRANS64.TRYWAIT P0, [R0+URZ], R5 ;  /* 0x00000005000075a7 */ /* 0x0022a400080011ff */
[----:B--2---:R-:W-:Y:S05]  /*9fe0*/  @!P0 NANOSLEEP.SYNCS 0x989680 ;  /* 0x009896800000895d */ /* 0x004fea0003900000 */
[----:B------:R-:W2:Y:S02]  /*9ff0*/  @!P0 SYNCS.PHASECHK.TRANS64 P0, [R0+URZ], R5 ;  /* 0x00000005000085a7 */ /* 0x000ea400080010ff */
[----:B--2---:R-:W-:Y:S05]  /*a000*/  @!P0 BRA `(.L_x_167) ;  /* 0xfffffffc00f08947 */ /* 0x004fea000383ffff */
[----:B------:R-:W-:Y:S05]  /*a010*/  BRA `(.L_x_72) ;  /* 0xffffff9800007947 */ /* 0x000fea000383ffff */
.L_x_77:
[----:B-1----:R-:W-:-:S07]  /*a020*/  MOV R0, UR7 ;  /* 0x0000000700007c02 */ /* 0x002fce0008000f00 */
.L_x_168:
[----:B-1----:R1:W2:Y:S02]  /*a030*/  SYNCS.PHASECHK.TRANS64.TRYWAIT P0, [R0+URZ], R3 ;  /* 0x00000003000075a7 */ /* 0x0022a400080011ff */
[----:B--2---:R-:W-:Y:S05]  /*a040*/  @!P0 NANOSLEEP.SYNCS 0x989680 ;  /* 0x009896800000895d */ /* 0x004fea0003900000 */
[----:B------:R-:W2:Y:S02]  /*a050*/  @!P0 SYNCS.PHASECHK.TRANS64 P0, [R0+URZ], R3 ;  /* 0x00000003000085a7 */ /* 0x000ea400080010ff */
[----:B--2---:R-:W-:Y:S05]  /*a060*/  @!P0 BRA `(.L_x_168) ;  /* 0xfffffffc00f08947 */ /* 0x004fea000383ffff */
[----:B------:R-:W-:Y:S05]  /*a070*/  BRA `(.L_x_169) ;  /* 0xffffff9800b87947 */ /* 0x000fea000383ffff */
.L_x_78:
[----:B------:R-:W-:-:S07]  /*a080*/  MOV R0, UR7 ;  /* 0x0000000700007c02 */ /* 0x000fce0008000f00 */
.L_x_170:
[----:B-1----:R1:W2:Y:S02]  /*a090*/  SYNCS.PHASECHK.TRANS64.TRYWAIT P0, [R0+URZ], R3 ;  /* 0x00000003000075a7 */ /* 0x0022a400080011ff */
[----:B--2---:R-:W-:Y:S05]  /*a0a0*/  @!P0 NANOSLEEP.SYNCS 0x989680 ;  /* 0x009896800000895d */ /* 0x004fea0003900000 */
[----:B------:R-:W2:Y:S02]  /*a0b0*/  @!P0 SYNCS.PHASECHK.TRANS64 P0, [R0+URZ], R3 ;  /* 0x00000003000085a7 */ /* 0x000ea400080010ff */
[----:B--2---:R-:W-:Y:S05]  /*a0c0*/  @!P0 BRA `(.L_x_170) ;  /* 0xfffffffc00f08947 */ /* 0x004fea000383ffff */
[----:B------:R-:W-:Y:S05]  /*a0d0*/  BRA `(.L_x_171) ;  /* 0xffffff9800c47947 */ /* 0x000fea000383ffff */
.L_x_79:
[----:B------:R-:W-:-:S07]  /*a0e0*/  MOV R0, UR7 ;  /* 0x0000000700007c02 */ /* 0x000fce0008000f00 */
.L_x_172:
[----:B-1----:R1:W2:Y:S02]  /*a0f0*/  SYNCS.PHASECHK.TRANS64.TRYWAIT P0, [R0+URZ], R3 ;  /* 0x00000003000075a7 */ /* 0x0022a400080011ff */
[----:B--2---:R-:W-:Y:S05]  /*a100*/  @!P0 NANOSLEEP.SYNCS 0x989680 ;  /* 0x009896800000895d */ /* 0x004fea0003900000 */
[----:B------:R-:W2:Y:S02]  /*a110*/  @!P0 SYNCS.PHASECHK.TRANS64 P0, [R0+URZ], R3 ;  /* 0x00000003000085a7 */ /* 0x000ea400080010ff */
[----:B--2---:R-:W-:Y:S05]  /*a120*/  @!P0 BRA `(.L_x_172) ;  /* 0xfffffffc00f08947 */ /* 0x004fea000383ffff */
[----:B------:R-:W-:Y:S05]  /*a130*/  BRA `(.L_x_173) ;  /* 0xffffff9800d07947 */ /* 0x000fea000383ffff */
.L_x_82:
[----:B------:R-:W-:-:S07]  /*a140*/  MOV R0, UR8 ;  /* 0x0000000800007c02 */ /* 0x000fce0008000f00 */
.L_x_174:
[----:B-1----:R1:W2:Y:S02]  /*a150*/  SYNCS.PHASECHK.TRANS64.TRYWAIT P1, [R0+URZ+0x120], R3 ;  /* 0x00012003000075a7 */ /* 0x0022a400080211ff */
[----:B--2---:R-:W-:Y:S05]  /*a160*/  @!P1 NANOSLEEP.SYNCS 0x989680 ;  /* 0x009896800000995d */ /* 0x004fea0003900000 */
[----:B------:R-:W2:Y:S02]  /*a170*/  @!P1 SYNCS.PHASECHK.TRANS64 P1, [R0+URZ+0x120], R3 ;  /* 0x00012003000095a7 */ /* 0x000ea400080210ff */
[----:B--2---:R-:W-:Y:S05]  /*a180*/  @!P1 BRA `(.L_x_174) ;  /* 0xfffffffc00f09947 */ /* 0x004fea000383ffff */
[----:B------:R-:W-:Y:S05]  /*a190*/  BRA `(.L_x_175) ;  /* 0xffffff9c001c7947 */ /* 0x000fea000383ffff */
.L_x_87:
[----:B--2---:R2:W4:Y:S02]  /*a1a0*/  SYNCS.PHASECHK.TRANS64.TRYWAIT P0, [R0+URZ+0xa0], R3 ;  /* 0x0000a003000075a7 */ /* 0x00452400080011ff */
[----:B----4-:R-:W-:Y:S05]  /*a1b0*/  @!P0 NANOSLEEP.SYNCS 0x989680 ;  /* 0x009896800000895d */ /* 0x010fea0003900000 */
[----:B------:R-:W4:Y:S02]  /*a1c0*/  @!P0 SYNCS.PHASECHK.TRANS64 P0, [R0+URZ+0xa0], R3 ;  /* 0x0000a003000085a7 */ /* 0x000f2400080010ff */
[----:B----4-:R-:W-:Y:S05]  /*a1d0*/  @!P0 BRA `(.L_x_87) ;  /* 0xfffffffc00f08947 */ /* 0x010fea000383ffff */
[----:B------:R-:W-:Y:S05]  /*a1e0*/  BRA `(.L_x_176) ;  /* 0xffffffa000307947 */ /* 0x000fea000383ffff */
.L_x_90:
[----:B------:R-:W-:Y:S07]  /*a1f0*/  MOV R0, UR7 ;  /* 0x0000000700007c02 */ /* 0x000fee0008000f00 */
.L_x_177:
[----:B--2---:R2:W4:Y:S02]  /*a200*/  SYNCS.PHASECHK.TRANS64.TRYWAIT P0, [R0+URZ+0x98], R3 ;  /* 0x00009803000075a7 */ /* 0x00452400080011ff */
[----:B----4-:R-:W-:Y:S05]  /*a210*/  @!P0 NANOSLEEP.SYNCS 0x989680 ;  /* 0x009896800000895d */ /* 0x010fea0003900000 */
[----:B------:R-:W4:Y:S02]  /*a220*/  @!P0 SYNCS.PHASECHK.TRANS64 P0, [R0+URZ+0x98], R3 ;  /* 0x00009803000085a7 */ /* 0x000f2400080010ff */
[----:B----4-:R-:W-:Y:S05]  /*a230*/  @!P0 BRA `(.L_x_177) ;  /* 0xfffffffc00f08947 */ /* 0x010fea000383ffff */
[----:B------:R-:W-:Y:S05]  /*a240*/  BRA `(.L_x_89) ;  /* 0xffffffa400107947 */ /* 0x000fea000383ffff */
.L_x_93:
[----:B------:R-:W-:Y:S07]  /*a250*/  MOV R3, UR7 ;  /* 0x0000000700037c02 */ /* 0x000fee0008000f00 */
.L_x_178:
[----:B-1----:R1:W2:Y:S02]  /*a260*/  SYNCS.PHASECHK.TRANS64.TRYWAIT P0, [R3+URZ+0x70], R12 ;  /* 0x0000700c030075a7 */ /* 0x0022a400080011ff */
[----:B--2---:R-:W-:Y:S05]  /*a270*/  @!P0 NANOSLEEP.SYNCS 0x989680 ;  /* 0x009896800000895d */ /* 0x004fea0003900000 */
[----:B------:R-:W2:Y:S02]  /*a280*/  @!P0 SYNCS.PHASECHK.TRANS64 P0, [R3+URZ+0x70], R12 ;  /* 0x0000700c030085a7 */ /* 0x000ea400080010ff */
[----:B--2---:R-:W-:Y:S05]  /*a290*/  @!P0 BRA `(.L_x_178) ;  /* 0xfffffffc00f08947 */ /* 0x004fea000383ffff */
[----:B------:R-:W-:Y:S05]  /*a2a0*/  BRA `(.L_x_179) ;  /* 0xffffffa400887947 */ /* 0x000fea000383ffff */
.L_x_94:
[----:B-1----:R-:W-:Y:S07]  /*a2b0*/  MOV R3, UR7 ;  /* 0x0000000700037c02 */ /* 0x002fee0008000f00 */
.L_x_180:
[----:B-1----:R1:W2:Y:S02]  /*a2c0*/  SYNCS.PHASECHK.TRANS64.TRYWAIT P0, [R3+URZ+0x78], R12 ;  /* 0x0000780c030075a7 */ /* 0x0022a400080011ff */
[----:B--2---:R-:W-:Y:S05]  /*a2d0*/  @!P0 NANOSLEEP.SYNCS 0x989680 ;  /* 0x009896800000895d */ /* 0x004fea0003900000 */
[----:B------:R-:W2:Y:S02]  /*a2e0*/  @!P0 SYNCS.PHASECHK.TRANS64 P0, [R3+URZ+0x78], R12 ;  /* 0x0000780c030085a7 */ /* 0x000ea400080010ff */
[----:B--2---:R-:W-:Y:S05]  /*a2f0*/  @!P0 BRA `(.L_x_180) ;  /* 0xfffffffc00f08947 */ /* 0x004fea000383ffff */
[----:B------:R-:W-:Y:S05]  /*a300*/  BRA `(.L_x_181) ;  /* 0xffffffa400e47947 */ /* 0x000fea000383ffff */
.L_x_95:
[----:B-1----:R-:W-:Y:S07]  /*a310*/  MOV R3, UR7 ;  /* 0x0000000700037c02 */ /* 0x002fee0008000f00 */
.L_x_182:
[----:B-1----:R1:W2:Y:S02]  /*a320*/  SYNCS.PHASECHK.TRANS64.TRYWAIT P0, [R3+URZ+0x80], R12 ;  /* 0x0000800c030075a7 */ /* 0x0022a400080011ff */
[----:B--2---:R-:W-:Y:S05]  /*a330*/  @!P0 NANOSLEEP.SYNCS 0x989680 ;  /* 0x009896800000895d */ /* 0x004fea0003900000 */
[----:B------:R-:W2:Y:S02]  /*a340*/  @!P0 SYNCS.PHASECHK.TRANS64 P0, [R3+URZ+0x80], R12 ;  /* 0x0000800c030085a7 */ /* 0x000ea400080010ff */
[----:B--2---:R-:W-:Y:S05]  /*a350*/  @!P0 BRA `(.L_x_182) ;  /* 0xfffffffc00f08947 */ /* 0x004fea000383ffff */
[----:B------:R-:W-:Y:S05]  /*a360*/  BRA `(.L_x_183) ;  /* 0xffffffa800407947 */ /* 0x000fea000383ffff */
.L_x_96:
[----:B------:R-:W-:Y:S07]  /*a370*/  MOV R3, UR7 ;  /* 0x0000000700037c02 */ /* 0x000fee0008000f00 */
.L_x_184:
[----:B-1----:R1:W2:Y:S02]  /*a380*/  SYNCS.PHASECHK.TRANS64.TRYWAIT P0, [R3+URZ+0x88], R12 ;  /* 0x0000880c030075a7 */ /* 0x0022a400080011ff */
[----:B--2---:R-:W-:Y:S05]  /*a390*/  @!P0 NANOSLEEP.SYNCS 0x989680 ;  /* 0x009896800000895d */ /* 0x004fea0003900000 */
[----:B------:R-:W2:Y:S02]  /*a3a0*/  @!P0 SYNCS.PHASECHK.TRANS64 P0, [R3+URZ+0x88], R12 ;  /* 0x0000880c030085a7 */ /* 0x000ea400080010ff */
[----:B--2---:R-:W-:Y:S05]  /*a3b0*/  @!P0 BRA `(.L_x_184) ;  /* 0xfffffffc00f08947 */ /* 0x004fea000383ffff */
[----:B------:R-:W-:Y:S05]  /*a3c0*/  BRA `(.L_x_185) ;  /* 0xffffffa800e07947 */ /* 0x000fea000383ffff */
.L_x_98:
[----:B------:R-:W-:-:S07]  /*a3d0*/  MOV R0, UR7 ;  /* 0x0000000700007c02 */ /* 0x000fce0008000f00 */
.L_x_186:
[----:B-1----:R1:W4:Y:S02]  /*a3e0*/  SYNCS.PHASECHK.TRANS64.TRYWAIT P0, [R0+URZ+0x70], R3 ;  /* 0x00007003000075a7 */ /* 0x00232400080011ff */
[----:B----4-:R-:W-:Y:S05]  /*a3f0*/  @!P0 NANOSLEEP.SYNCS 0x989680 ;  /* 0x009896800000895d */ /* 0x010fea0003900000 */
[----:B------:R-:W4:Y:S02]  /*a400*/  @!P0 SYNCS.PHASECHK.TRANS64 P0, [R0+URZ+0x70], R3 ;  /* 0x00007003000085a7 */ /* 0x000f2400080010ff */
[----:B----4-:R-:W-:Y:S05]  /*a410*/  @!P0 BRA `(.L_x_186) ;  /* 0xfffffffc00f08947 */ /* 0x010fea000383ffff */
[----:B------:R-:W-:Y:S05]  /*a420*/  BRA `(.L_x_187) ;  /* 0xffffffac00687947 */ /* 0x000fea000383ffff */
.L_x_99:
[----:B-1----:R-:W-:-:S07]  /*a430*/  MOV R0, UR7 ;  /* 0x0000000700007c02 */ /* 0x002fce0008000f00 */
.L_x_188:
[----:B-1----:R1:W4:Y:S02]  /*a440*/  SYNCS.PHASECHK.TRANS64.TRYWAIT P0, [R0+URZ+0x78], R3 ;  /* 0x00007803000075a7 */ /* 0x00232400080011ff */
[----:B----4-:R-:W-:Y:S05]  /*a450*/  @!P0 NANOSLEEP.SYNCS 0x989680 ;  /* 0x009896800000895d */ /* 0x010fea0003900000 */
[----:B------:R-:W4:Y:S02]  /*a460*/  @!P0 SYNCS.PHASECHK.TRANS64 P0, [R0+URZ+0x78], R3 ;  /* 0x00007803000085a7 */ /* 0x000f2400080010ff */
[----:B----4-:R-:W-:Y:S05]  /*a470*/  @!P0 BRA `(.L_x_188) ;  /* 0xfffffffc00f08947 */ /* 0x010fea000383ffff */
[----:B------:R-:W-:Y:S05]  /*a480*/  BRA `(.L_x_189) ;  /* 0xffffffac00587947 */ /* 0x000fea000383ffff */
.L_x_100:
[----:B-1----:R-:W-:-:S07]  /*a490*/  MOV R0, UR7 ;  /* 0x0000000700007c02 */ /* 0x002fce0008000f00 */
.L_x_190:
[----:B-1----:R1:W4:Y:S02]  /*a4a0*/  SYNCS.PHASECHK.TRANS64.TRYWAIT P0, [R0+URZ+0x80], R3 ;  /* 0x00008003000075a7 */ /* 0x00232400080011ff */
[----:B----4-:R-:W-:Y:S05]  /*a4b0*/  @!P0 NANOSLEEP.SYNCS 0x989680 ;  /* 0x009896800000895d */ /* 0x010fea0003900000 */
[----:B------:R-:W4:Y:S02]  /*a4c0*/  @!P0 SYNCS.PHASECHK.TRANS64 P0, [R0+URZ+0x80], R3 ;  /* 0x00008003000085a7 */ /* 0x000f2400080010ff */
[----:B----4-:R-:W-:Y:S05]  /*a4d0*/  @!P0 BRA `(.L_x_190) ;  /* 0xfffffffc00f08947 */ /* 0x010fea000383ffff */
[----:B------:R-:W-:Y:S05]  /*a4e0*/  BRA `(.L_x_191) ;  /* 0xffffffac00487947 */ /* 0x000fea000383ffff */
.L_x_102:
[----:B--2---:R2:W3:Y:S02]  /*a4f0*/  SYNCS.PHASECHK.TRANS64.TRYWAIT P0, [R0+URZ+0xa0], R3 ;  /* 0x0000a003000075a7 */ /* 0x0044e400080011ff */
[----:B---3--:R-:W-:Y:S05]  /*a500*/  @!P0 NANOSLEEP.SYNCS 0x989680 ;  /* 0x009896800000895d */ /* 0x008fea0003900000 */
[----:B------:R-:W3:Y:S02]  /*a510*/  @!P0 SYNCS.PHASECHK.TRANS64 P0, [R0+URZ+0xa0], R3 ;  /* 0x0000a003000085a7 */ /* 0x000ee400080010ff */
[----:B---3--:R-:W-:Y:S05]  /*a520*/  @!P0 BRA `(.L_x_102) ;  /* 0xfffffffc00f08947 */ /* 0x008fea000383ffff */
[----:B------:R-:W-:Y:S05]  /*a530*/  BRA `(.L_x_192) ;  /* 0xffffffb000147947 */ /* 0x000fea000383ffff */
.L_x_113:
[----:B-1----:R1:W3:Y:S02]  /*a540*/  SYNCS.PHASECHK.TRANS64.TRYWAIT P1, [R3+URZ+0x50], R0 ;  /* 0x00005000030075a7 */ /* 0x0022e400080211ff */
[----:B---3--:R-:W-:Y:S05]  /*a550*/  @!P1 NANOSLEEP.SYNCS 0x989680 ;  /* 0x009896800000995d */ /* 0x008fea0003900000 */
[----:B------:R-:W3:Y:S02]  /*a560*/  @!P1 SYNCS.PHASECHK.TRANS64 P1, [R3+URZ+0x50], R0 ;  /* 0x00005000030095a7 */ /* 0x000ee400080210ff */
[----:B---3--:R-:W-:Y:S05]  /*a570*/  @!P1 BRA `(.L_x_113) ;  /* 0xfffffffc00f09947 */ /* 0x008fea000383ffff */
[----:B------:R-:W-:Y:S05]  /*a580*/  BRA `(.L_x_112) ;  /* 0xffffffbc00247947 */ /* 0x000fea000383ffff */
.L_x_115:
[----:B---3--:R3:W4:Y:S02]  /*a590*/  SYNCS.PHASECHK.TRANS64.TRYWAIT P0, [R106+URZ+0xc0], R5 ;  /* 0x0000c0056a0075a7 */ /* 0x00872400080011ff */
[----:B----4-:R-:W-:Y:S05]  /*a5a0*/  @!P0 NANOSLEEP.SYNCS 0x989680 ;  /* 0x009896800000895d */ /* 0x010fea0003900000 */
[----:B------:R-:W4:Y:S02]  /*a5b0*/  @!P0 SYNCS.PHASECHK.TRANS64 P0, [R106+URZ+0xc0], R5 ;  /* 0x0000c0056a0085a7 */ /* 0x000f2400080010ff */
[----:B----4-:R-:W-:Y:S05]  /*a5c0*/  @!P0 BRA `(.L_x_115) ;  /* 0xfffffffc00f08947 */ /* 0x010fea000383ffff */
[----:B------:R-:W-:Y:S05]  /*a5d0*/  BRA `(.L_x_114) ;  /* 0xffffffbc00787947 */ /* 0x000fea000383ffff */
.L_x_123:
[----:B--2---:R2:W3:Y:S02]  /*a5e0*/  SYNCS.PHASECHK.TRANS64.TRYWAIT P0, [R55+URZ+0x50], R0 ;  /* 0x00005000370075a7 */ /* 0x0044e400080011ff */
[----:B---3--:R-:W-:Y:S05]  /*a5f0*/  @!P0 NANOSLEEP.SYNCS 0x989680 ;  /* 0x009896800000895d */ /* 0x008fea0003900000 */
[----:B------:R-:W3:Y:S02]  /*a600*/  @!P0 SYNCS.PHASECHK.TRANS64 P0, [R55+URZ+0x50], R0 ;  /* 0x00005000370085a7 */ /* 0x000ee400080010ff */
[----:B---3--:R-:W-:Y:S05]  /*a610*/  @!P0 BRA `(.L_x_123) ;  /* 0xfffffffc00f08947 */ /* 0x008fea000383ffff */
[----:B------:R-:W-:Y:S05]  /*a620*/  BRA `(.L_x_122) ;  /* 0xffffffc800887947 */ /* 0x000fea000383ffff */
.L_x_131:
[----:B--2---:R2:W3:Y:S02]  /*a630*/  SYNCS.PHASECHK.TRANS64.TRYWAIT P0, [R73+URZ+0x50], R2 ;  /* 0x00005002490075a7 */ /* 0x0044e400080011ff */
[----:B---3--:R-:W-:Y:S05]  /*a640*/  @!P0 NANOSLEEP.SYNCS 0x989680 ;  /* 0x009896800000895d */ /* 0x008fea0003900000 */
[----:B------:R-:W3:Y:S02]  /*a650*/  @!P0 SYNCS.PHASECHK.TRANS64 P0, [R73+URZ+0x50], R2 ;  /* 0x00005002490085a7 */ /* 0x000ee400080010ff */
[----:B---3--:R-:W-:Y:S05]  /*a660*/  @!P0 BRA `(.L_x_131) ;  /* 0xfffffffc00f08947 */ /* 0x008fea000383ffff */
[----:B------:R-:W-:Y:S05]  /*a670*/  BRA `(.L_x_130) ;  /* 0xffffffd400d47947 */ /* 0x000fea000383ffff */
.L_x_139:
[----:B--2---:R2:W3:Y:S02]  /*a680*/  SYNCS.PHASECHK.TRANS64.TRYWAIT P0, [R76+URZ+0x50], R3 ;  /* 0x000050034c0075a7 */ /* 0x0044e400080011ff */
[----:B---3--:R-:W-:Y:S05]  /*a690*/  @!P0 NANOSLEEP.SYNCS 0x989680 ;  /* 0x009896800000895d */ /* 0x008fea0003900000 */
[----:B------:R-:W3:Y:S02]  /*a6a0*/  @!P0 SYNCS.PHASECHK.TRANS64 P0, [R76+URZ+0x50], R3 ;  /* 0x000050034c0085a7 */ /* 0x000ee400080010ff */
[----:B---3--:R-:W-:Y:S05]  /*a6b0*/  @!P0 BRA `(.L_x_139) ;  /* 0xfffffffc00f08947 */ /* 0x008fea000383ffff */
[----:B------:R-:W-:Y:S05]  /*a6c0*/  BRA `(.L_x_138) ;  /* 0xffffffe400287947 */ /* 0x000fea000383ffff */
        .weak           $__internal_0_$__cuda_sm10x_tcgen05_guardrail_trap_col_being_dealloced_not_returned_by_alloc
        .type           $__internal_0_$__cuda_sm10x_tcgen05_guardrail_trap_col_being_dealloced_not_returned_by_alloc,@function
        .size           $__internal_0_$__cuda_sm10x_tcgen05_guardrail_trap_col_being_dealloced_not_returned_by_alloc,($__internal_1_$__cuda_sm10x_tcgen05_guardrail_trap_phase_invalid_during_alloc - $__internal_0_$__cuda_sm10x_tcgen05_guardrail_trap_col_being_dealloced_not_returned_by_alloc)
$__internal_0_$__cuda_sm10x_tcgen05_guardrail_trap_col_being_dealloced_not_returned_by_alloc:
[----:B------:R-:W-:Y:S05]  /*a6d0*/  BPT.TRAP 0x1 ;  /* 0x000000040000795c */ /* 0x000fea0000300000 */
[----:B------:R-:W-:-:S04]  /*a6e0*/  HFMA2 R3, -RZ, RZ, 0, 0 ;  /* 0x00000000ff037431 */ /* 0x000fc800000001ff */
[----:B------:R-:W-:Y:S05]  /*a6f0*/  RET.REL.NODEC R2 `(_ZN7cutlass13device_kernelINS_4gemm6kernel13GemmUniversalIN4cute5tupleIJiiiiEEENS1_10collective13CollectiveMmaINS1_35MainloopSm100TmaUmmaWarpSpecializedILi5ELi2ELi4ENS5_IJNS4_1CILi2EEENSA_ILi1EEESC_EEEEENS5_IJNSA_ILi128EEENSA_ILi256EEENSA_ILi32EEEEEEaNS5_IJlSC_lEEEaSJ_NS4_8TiledMMAINS4_8MMA_AtomIJNS4_21SM100_MMA_S8_2x1SM_SSIaaiLi128ELi256ELNS4_4UMMA5MajorE0ELSO_0ELNSN_8SaturateE0EEEEEENS4_6LayoutINS5_IJSC_SC_SC_EEENS5_IJNSA_ILi0EEESU_SU_EEEEENS5_IJNS4_10UnderscoreESX_SX_EEEEENS4_18SM100_TMA_2SM_LOADENS4_14ComposedLayoutINS4_7SwizzleILi1ELi4ELi3EEENS4_18smem_ptr_flag_bitsILi8EEENSS_INS5_IJNSA_ILi8EEESH_EEENS5_IJSH_SC_EEEEEEEvNS4_8identityES10_S1A_vS1B_EENS_8epilogue10collective18CollectiveEpilogueINS1D_23Sm100TmaWarpSpecializedILi4ELi2ELi32ELb0ELb0EEEJNS5_IJNSA_ILi64EEESG_SH_EEENS5_IJNSS_IS1I_SC_EENSS_INS5_IJSH_SB_EEENS5_IJSC_SF_EEEEEEEEaSJ_aSJ_NS1D_6fusion15FusionCallbacksIS1H_NS1P_17LinearCombinationIaiaiLNS_15FloatRoundStyleE2EEES1J_S1O_JEEENS4_5SM1004TMEM4LOAD26SM100_TMEM_LOAD_32dp32b32xENS4_13SM90_TMA_LOADES1A_NS4_39AutoVectorizingCopyWithAssumedAlignmentILi128EEENS4_14SM90_TMA_STOREES1A_S21_S21_EEEvvEEEEvNT_6ParamsE) ;  /* 0xffffff5802407950 */ /* 0x000fea0003c3ffff */
        .weak           $__internal_1_$__cuda_sm10x_tcgen05_guardrail_trap_phase_invalid_during_alloc
        .type           $__internal_1_$__cuda_sm10x_tcgen05_guardrail_trap_phase_invalid_during_alloc,@function
        .size           $__internal_1_$__cuda_sm10x_tcgen05_guardrail_trap_phase_invalid_during_alloc,($__internal_2_$__cuda_sm10x_tcgen05_guardrail_trap_unallocated_columns_being_dealloced - $__internal_1_$__cuda_sm10x_tcgen05_guardrail_trap_phase_invalid_during_alloc)
$__internal_1_$__cuda_sm10x_tcgen05_guardrail_trap_phase_invalid_during_alloc:
[----:B------:R-:W-:Y:S05]  /*a700*/  BPT.TRAP 0x1 ;  /* 0x000000040000795c */ /* 0x000fea0000300000 */
[----:B------:R-:W-:-:S04]  /*a710*/  MOV R3, 0x0 ;  /* 0x0000000000037802 */ /* 0x000fc80000000f00 */
[----:B------:R-:W-:Y:S05]  /*a720*/  RET.REL.NODEC R2 `(_ZN7cutlass13device_kernelINS_4gemm6kernel13GemmUniversalIN4cute5tupleIJiiiiEEENS1_10collective13CollectiveMmaINS1_35MainloopSm100TmaUmmaWarpSpecializedILi5ELi2ELi4ENS5_IJNS4_1CILi2EEENSA_ILi1EEESC_EEEEENS5_IJNSA_ILi128EEENSA_ILi256EEENSA_ILi32EEEEEEaNS5_IJlSC_lEEEaSJ_NS4_8TiledMMAINS4_8MMA_AtomIJNS4_21SM100_MMA_S8_2x1SM_SSIaaiLi128ELi256ELNS4_4UMMA5MajorE0ELSO_0ELNSN_8SaturateE0EEEEEENS4_6LayoutINS5_IJSC_SC_SC_EEENS5_IJNSA_ILi0EEESU_SU_EEEEENS5_IJNS4_10UnderscoreESX_SX_EEEEENS4_18SM100_TMA_2SM_LOADENS4_14ComposedLayoutINS4_7SwizzleILi1ELi4ELi3EEENS4_18smem_ptr_flag_bitsILi8EEENSS_INS5_IJNSA_ILi8EEESH_EEENS5_IJSH_SC_EEEEEEEvNS4_8identityES10_S1A_vS1B_EENS_8epilogue10collective18CollectiveEpilogueINS1D_23Sm100TmaWarpSpecializedILi4ELi2ELi32ELb0ELb0EEEJNS5_IJNSA_ILi64EEESG_SH_EEENS5_IJNSS_IS1I_SC_EENSS_INS5_IJSH_SB_EEENS5_IJSC_SF_EEEEEEEEaSJ_aSJ_NS1D_6fusion15FusionCallbacksIS1H_NS1P_17LinearCombinationIaiaiLNS_15FloatRoundStyleE2EEES1J_S1O_JEEENS4_5SM1004TMEM4LOAD26SM100_TMEM_LOAD_32dp32b32xENS4_13SM90_TMA_LOADES1A_NS4_39AutoVectorizingCopyWithAssumedAlignmentILi128EEENS4_14SM90_TMA_STOREES1A_S21_S21_EEEvvEEEEvNT_6ParamsE) ;  /* 0xffffff5802347950 */ /* 0x000fea0003c3ffff */
        .weak           $__internal_2_$__cuda_sm10x_tcgen05_guardrail_trap_unallocated_columns_being_dealloced
        .type           $__internal_2_$__cuda_sm10x_tcgen05_guardrail_trap_unallocated_columns_being_dealloced,@function
        .size           $__internal_2_$__cuda_sm10x_tcgen05_guardrail_trap_unallocated_columns_being_dealloced,(.L_x_194 - $__internal_2_$__cuda_sm10x_tcgen05_guardrail_trap_unallocated_columns_being_dealloced)
$__internal_2_$__cuda_sm10x_tcgen05_guardrail_trap_unallocated_columns_being_dealloced:
[----:B------:R-:W-:Y:S05]  /*a730*/  BPT.TRAP 0x1 ;  /* 0x000000040000795c */ /* 0x000fea0000300000 */
[----:B------:R-:W-:-:S04]  /*a740*/  HFMA2 R3, -RZ, RZ, 0, 0 ;  /* 0x00000000ff037431 */ /* 0x000fc800000001ff */
[----:B------:R-:W-:Y:S05]  /*a750*/  RET.REL.NODEC R2 `(_ZN7cutlass13device_kernelINS_4gemm6kernel13GemmUniversalIN4cute5tupleIJiiiiEEENS1_10collective13CollectiveMmaINS1_35MainloopSm100TmaUmmaWarpSpecializedILi5ELi2ELi4ENS5_IJNS4_1CILi2EEENSA_ILi1EEESC_EEEEENS5_IJNSA_ILi128EEENSA_ILi256EEENSA_ILi32EEEEEEaNS5_IJlSC_lEEEaSJ_NS4_8TiledMMAINS4_8MMA_AtomIJNS4_21SM100_MMA_S8_2x1SM_SSIaaiLi128ELi256ELNS4_4UMMA5MajorE0ELSO_0ELNSN_8SaturateE0EEEEEENS4_6LayoutINS5_IJSC_SC_SC_EEENS5_IJNSA_ILi0EEESU_SU_EEEEENS5_IJNS4_10UnderscoreESX_SX_EEEEENS4_18SM100_TMA_2SM_LOADENS4_14ComposedLayoutINS4_7SwizzleILi1ELi4ELi3EEENS4_18smem_ptr_flag_bitsILi8EEENSS_INS5_IJNSA_ILi8EEESH_EEENS5_IJSH_SC_EEEEEEEvNS4_8identityES10_S1A_vS1B_EENS_8epilogue10collective18CollectiveEpilogueINS1D_23Sm100TmaWarpSpecializedILi4ELi2ELi32ELb0ELb0EEEJNS5_IJNSA_ILi64EEESG_SH_EEENS5_IJNSS_IS1I_SC_EENSS_INS5_IJSH_SB_EEENS5_IJSC_SF_EEEEEEEEaSJ_aSJ_NS1D_6fusion15FusionCallbacksIS1H_NS1P_17LinearCombinationIaiaiLNS_15FloatRoundStyleE2EEES1J_S1O_JEEENS4_5SM1004TMEM4LOAD26SM100_TMEM_LOAD_32dp32b32xENS4_13SM90_TMA_LOADES1A_NS4_39AutoVectorizingCopyWithAssumedAlignmentILi128EEENS4_14SM90_TMA_STOREES1A_S21_S21_EEEvvEEEEvNT_6ParamsE) ;  /* 0xffffff5802287950 */ /* 0x000fea0003c3ffff */
.L_x_193:
[----:B------:R-:W-:-:S00]  /*a760*/  BRA `(.L_x_193) ;  /* 0xfffffffc00fc7947 */ /* 0x000fc0000383ffff */
[----:B------:R-:W-:-:S00]  /*a770*/  NOP ;  /* 0x0000000000007918 */ /* 0x000fc00000000000 */
        /* <DEDUP_REMOVED lines=8> */
.L_x_194:


//--------------------- .nv.global.init           --------------------------
	.section	.nv.global.init,"aw",@progbits
.nv.global.init:
	.type		$str$27,@object
	.size		$str$27,($str$28 - $str$27)
$str$27:
        /*0000*/ 	.byte	0x28, 0x61, 0x64, 0x64, 0x72, 0x65, 0x73, 0x73, 0x20, 0x26, 0x20, 0x6d, 0x61, 0x73, 0x6b, 0x29
        /*0010*/ 	.byte	0x20, 0x3d, 0x3d, 0x20, 0x30, 0x00
	.type		$str$28,@object
	.size		$str$28,($str$26 - $str$28)
$str$28:
        /*0016*/ 	.byte	0x2f, 0x74, 0x6d, 0x70, 0x2f, 0x63, 0x75, 0x74, 0x6c, 0x61, 0x73, 0x73, 0x5f, 0x73, 0x77, 0x65
        /*0026*/ 	.byte	0x65, 0x70, 0x5f, 0x73, 0x72, 0x63, 0x2f, 0x69, 0x6e, 0x63, 0x6c, 0x75, 0x64, 0x65, 0x2f, 0x63
        /*0036*/ 	.byte	0x75, 0x74, 0x65, 0x2f, 0x70, 0x6f, 0x69, 0x6e, 0x74, 0x65, 0x72, 0x5f, 0x66, 0x6c, 0x61, 0x67
        /*0046*/ 	.byte	0x67, 0x65, 0x64, 0x2e, 0x68, 0x70, 0x70, 0x00
	.type		$str$26,@object
	.size		$str$26,($str$25 - $str$26)
$str$26:
        /*004e*/ 	.byte	0x2f, 0x74, 0x6d, 0x70, 0x2f, 0x63, 0x75, 0x74, 0x6c, 0x61, 0x73, 0x73, 0x5f, 0x73, 0x77, 0x65
        /*005e*/ 	.byte	0x65, 0x70, 0x5f, 0x73, 0x72, 0x63, 0x2f, 0x69, 0x6e, 0x63, 0x6c, 0x75, 0x64, 0x65, 0x2f, 0x63
        /*006e*/ 	.byte	0x75, 0x74, 0x65, 0x2f, 0x61, 0x74, 0x6f, 0x6d, 0x2f, 0x63, 0x6f, 0x70, 0x79, 0x5f, 0x74, 0x72
        /*007e*/ 	.byte	0x61, 0x69, 0x74, 0x73, 0x5f, 0x73, 0x6d, 0x31, 0x30, 0x30, 0x2e, 0x68, 0x70, 0x70, 0x00
	.type		$str$25,@object
	.size		$str$25,(__unnamed_1 - $str$25)
$str$25:
        /*008d*/ 	.byte	0x28, 0x28, 0x75, 0x69, 0x6e, 0x74, 0x33, 0x32, 0x5f, 0x74, 0x28, 0x74, 0x68, 0x72, 0x65, 0x61
        /*009d*/ 	.byte	0x64, 0x49, 0x64, 0x78, 0x2e, 0x78, 0x29, 0x20, 0x2f, 0x20, 0x33, 0x32, 0x29, 0x20, 0x25, 0x20
        /*00ad*/ 	.byte	0x34, 0x29, 0x20, 0x3d, 0x3d, 0x20, 0x28, 0x28, 0x28, 0x74, 0x6d, 0x65, 0x6d, 0x5f, 0x61, 0x64
        /*00bd*/ 	.byte	0x64, 0x72, 0x20, 0x3e, 0x3e, 0x20, 0x31, 0x36, 0x29, 0x20, 0x2f, 0x20, 0x33, 0x32, 0x29, 0x20
        /*00cd*/ 	.byte	0x25, 0x20, 0x34, 0x29, 0x00
	.type		__unnamed_1,@object
	.size		__unnamed_1,(__unnamed_2 - __unnamed_1)
__unnamed_1:
        /*00d2*/ 	.byte	0x61, 0x75, 0x74, 0x6f, 0x20, 0x63, 0x75, 0x74, 0x65, 0x3a, 0x3a, 0x61, 0x73, 0x5f, 0x70, 0x6f
        /* <DEDUP_REMOVED lines=24> */
        /*0262*/ 	.byte	0x3e, 0x3e, 0x5d, 0x00
	.type		__unnamed_2,@object
	.size		__unnamed_2,(__unnamed_3 - __unnamed_2)
__unnamed_2:
        /* <DEDUP_REMOVED lines=26> */
	.type		__unnamed_3,@object
	.size		__unnamed_3,(.L_3 - __unnamed_3)
__unnamed_3:
        /* <DEDUP_REMOVED lines=41> */
.L_3:


//--------------------- .nv.shared._ZN7cutlass13device_kernelINS_4gemm6kernel13GemmUniversalIN4cute5tupleIJiiiiEEENS1_10collective13CollectiveMmaINS1_35MainloopSm100TmaUmmaWarpSpecializedILi5ELi2ELi4ENS5_IJNS4_1CILi2EEENSA_ILi1EEESC_EEEEENS5_IJNSA_ILi128EEENSA_ILi256EEENSA_ILi32EEEEEEaNS5_IJlSC_lEEEaSJ_NS4_8TiledMMAINS4_8MMA_AtomIJNS4_21SM100_MMA_S8_2x1SM_SSIaaiLi128ELi256ELNS4_4UMMA5MajorE0ELSO_0ELNSN_8SaturateE0EEEEEENS4_6LayoutINS5_IJSC_SC_SC_EEENS5_IJNSA_ILi0EEESU_SU_EEEEENS5_IJNS4_10UnderscoreESX_SX_EEEEENS4_18SM100_TMA_2SM_LOADENS4_14ComposedLayoutINS4_7SwizzleILi1ELi4ELi3EEENS4_18smem_ptr_flag_bitsILi8EEENSS_INS5_IJNSA_ILi8EEESH_EEENS5_IJSH_SC_EEEEEEEvNS4_8identityES10_S1A_vS1B_EENS_8epilogue10collective18CollectiveEpilogueINS1D_23Sm100TmaWarpSpecializedILi4ELi2ELi32ELb0ELb0EEEJNS5_IJNSA_ILi64EEESG_SH_EEENS5_IJNSS_IS1I_SC_EENSS_INS5_IJSH_SB_EEENS5_IJSC_SF_EEEEEEEEaSJ_aSJ_NS1D_6fusion15FusionCallbacksIS1H_NS1P_17LinearCombinationIaiaiLNS_15FloatRoundStyleE2EEES1J_S1O_JEEENS4_5SM1004TMEM4LOAD26SM100_TMEM_LOAD_32dp32b32xENS4_13SM90_TMA_LOADES1A_NS4_39AutoVectorizingCopyWithAssumedAlignmentILi128EEENS4_14SM90_TMA_STOREES1A_S21_S21_EEEvvEEEEvNT_6ParamsE --------------------------
	.section	.nv.shared._ZN7cutlass13device_kernelINS_4gemm6kernel13GemmUniversalIN4cute5tupleIJiiiiEEENS1_10collective13CollectiveMmaINS1_35MainloopSm100TmaUmmaWarpSpecializedILi5ELi2ELi4ENS5_IJNS4_1CILi2EEENSA_ILi1EEESC_EEEEENS5_IJNSA_ILi128EEENSA_ILi256EEENSA_ILi32EEEEEEaNS5_IJlSC_lEEEaSJ_NS4_8TiledMMAINS4_8MMA_AtomIJNS4_21SM100_MMA_S8_2x1SM_SSIaaiLi128ELi256ELNS4_4UMMA5MajorE0ELSO_0ELNSN_8SaturateE0EEEEEENS4_6LayoutINS5_IJSC_SC_SC_EEENS5_IJNSA_ILi0EEESU_SU_EEEEENS5_IJNS4_10UnderscoreESX_SX_EEEEENS4_18SM100_TMA_2SM_LOADENS4_14ComposedLayoutINS4_7SwizzleILi1ELi4ELi3EEENS4_18smem_ptr_flag_bitsILi8EEENSS_INS5_IJNSA_ILi8EEESH_EEENS5_IJSH_SC_EEEEEEEvNS4_8identityES10_S1A_vS1B_EENS_8epilogue10collective18CollectiveEpilogueINS1D_23Sm100TmaWarpSpecializedILi4ELi2ELi32ELb0ELb0EEEJNS5_IJNSA_ILi64EEESG_SH_EEENS5_IJNSS_IS1I_SC_EENSS_INS5_IJSH_SB_EEENS5_IJSC_SF_EEEEEEEEaSJ_aSJ_NS1D_6fusion15FusionCallbacksIS1H_NS1P_17LinearCombinationIaiaiLNS_15FloatRoundStyleE2EEES1J_S1O_JEEENS4_5SM1004TMEM4LOAD26SM100_TMEM_LOAD_32dp32b32xENS4_13SM90_TMA_LOADES1A_NS4_39AutoVectorizingCopyWithAssumedAlignmentILi128EEENS4_14SM90_TMA_STOREES1A_S21_S21_EEEvvEEEEvNT_6ParamsE,"aw",@nobits
	.sectionflags	@""
	.align	16
	.zero		1024


//--------------------- .nv.shared.reserved.0     --------------------------
	.section	.nv.shared.reserved.0,"aw",@nobits
	.weak		__nv_reservedSMEM_offset_0_alias
	.size		__nv_reservedSMEM_offset_0_alias, 0, 64
	.other		__nv_reservedSMEM_offset_0_alias,@"STO_CUDA_RESERVED_SHARED STV_DEFAULT"
__nv_reservedSMEM_offset_0_alias:
	.zero		0
.nv.shared.reserved.0:
	.zero		64
	.weak		__nv_reservedSMEM_tcgen05_partition
	.type		__nv_reservedSMEM_tcgen05_partition,@object
	.size		__nv_reservedSMEM_tcgen05_partition,(.L_0 - __nv_reservedSMEM_tcgen05_partition)
__nv_reservedSMEM_tcgen05_partition:
	.zero		32
.L_0:


//--------------------- .nv.global                --------------------------
	.section	.nv.global,"aw",@nobits
.nv.global:
	.type		_ZN40_INTERNAL_daa331f4_4_k_cu_2dac0cfa_111034cute1_E,@object
	.size		_ZN40_INTERNAL_daa331f4_4_k_cu_2dac0cfa_111034cute1_E,(_ZN40_INTERNAL_daa331f4_4_k_cu_2dac0cfa_111034cuda3std3__45__cpo6cbeginE - _ZN40_INTERNAL_daa331f4_4_k_cu_2dac0cfa_111034cute1_E)
_ZN40_INTERNAL_daa331f4_4_k_cu_2dac0cfa_111034cute1_E:
	.zero		1
	.type		_ZN40_INTERNAL_daa331f4_4_k_cu_2dac0cfa_111034cuda3std3__45__cpo6cbeginE,@object
	.size		_ZN40_INTERNAL_daa331f4_4_k_cu_2dac0cfa_111034cuda3std3__45__cpo6cbeginE,(_ZN40_INTERNAL_daa331f4_4_k_cu_2dac0cfa_111034cuda3std3__48in_placeE - _ZN40_INTERNAL_daa331f4_4_k_cu_2dac0cfa_111034cuda3std3__45__cpo6cbeginE)
_ZN40_INTERNAL_daa331f4_4_k_cu_2dac0cfa_111034cuda3std3__45__cpo6cbeginE:
	.zero		1
	.type		_ZN40_INTERNAL_daa331f4_4_k_cu_2dac0cfa_111034cuda3std3__48in_placeE,@object
	.size		_ZN40_INTERNAL_daa331f4_4_k_cu_2dac0cfa_111034cuda3std3__48in_placeE,(_ZN40_INTERNAL_daa331f4_4_k_cu_2dac0cfa_111034cuda3std6ranges3__45__cpo9iter_moveE - _ZN40_INTERNAL_daa331f4_4_k_cu_2dac0cfa_111034cuda3std3__48in_placeE)
_ZN40_INTERNAL_daa331f4_4_k_cu_2dac0cfa_111034cuda3std3__48in_placeE:
	.zero		1
	.type		_ZN40_INTERNAL_daa331f4_4_k_cu_2dac0cfa_111034cuda3std6ranges3__45__cpo9iter_moveE,@object
	.size		_ZN40_INTERNAL_daa331f4_4_k_cu_2dac0cfa_111034cuda3std6ranges3__45__cpo9iter_moveE,(_ZN40_INTERNAL_daa331f4_4_k_cu_2dac0cfa_111034cuda3std3__45__cpo5beginE - _ZN40_INTERNAL_daa331f4_4_k_cu_2dac0cfa_111034cuda3std6ranges3__45__cpo9iter_moveE)
_ZN40_INTERNAL_daa331f4_4_k_cu_2dac0cfa_111034cuda3std6ranges3__45__cpo9iter_moveE:
	.zero		1
	.type		_ZN40_INTERNAL_daa331f4_4_k_cu_2dac0cfa_111034cuda3std3__45__cpo5beginE,@object
	.size		_ZN40_INTERNAL_daa331f4_4_k_cu_2dac0cfa_111034cuda3std3__45__cpo5beginE,(_ZN40_INTERNAL_daa331f4_4_k_cu_2dac0cfa_111034cuda3std3__442_GLOBAL__N__daa331f4_4_k_cu_2dac0cfa_111036ignoreE - _ZN40_INTERNAL_daa331f4_4_k_cu_2dac0cfa_111034cuda3std3__45__cpo5beginE)
_ZN40_INTERNAL_daa331f4_4_k_cu_2dac0cfa_111034cuda3std3__45__cpo5beginE:
	.zero		1
	.type		_ZN40_INTERNAL_daa331f4_4_k_cu_2dac0cfa_111034cuda3std3__442_GLOBAL__N__daa331f4_4_k_cu_2dac0cfa_111036ignoreE,@object
	.size		_ZN40_INTERNAL_daa331f4_4_k_cu_2dac0cfa_111034cuda3std3__442_GLOBAL__N__daa331f4_4_k_cu_2dac0cfa_111036ignoreE,(_ZN40_INTERNAL_daa331f4_4_k_cu_2dac0cfa_111034cute7productE - _ZN40_INTERNAL_daa331f4_4_k_cu_2dac0cfa_111034cuda3std3__442_GLOBAL__N__daa331f4_4_k_cu_2dac0cfa_111036ignoreE)
_ZN40_INTERNAL_daa331f4_4_k_cu_2dac0cfa_111034cuda3std3__442_GLOBAL__N__daa331f4_4_k_cu_2dac0cfa_111036ignoreE:
	.zero		1
	.type		_ZN40_INTERNAL_daa331f4_4_k_cu_2dac0cfa_111034cute7productE,@object
	.size		_ZN40_INTERNAL_daa331f4_4_k_cu_2dac0cfa_111034cute7productE,(_ZN40_INTERNAL_daa331f4_4_k_cu_2dac0cfa_111034cuda3std3__45__cpo3endE - _ZN40_INTERNAL_daa331f4_4_k_cu_2dac0cfa_111034cute7productE)
_ZN40_INTERNAL_daa331f4_4_k_cu_2dac0cfa_111034cute7productE:
	.zero		1
	.type		_ZN40_INTERNAL_daa331f4_4_k_cu_2dac0cfa_111034cuda3std3__45__cpo3endE,@object
	.size		_ZN40_INTERNAL_daa331f4_4_k_cu_2dac0cfa_111034cuda3std3__45__cpo3endE,(_ZN40_INTERNAL_daa331f4_4_k_cu_2dac0cfa_111034cuda3std3__419piecewise_constructE - _ZN40_INTERNAL_daa331f4_4_k_cu_2dac0cfa_111034cuda3std3__45__cpo3endE)
_ZN40_INTERNAL_daa331f4_4_k_cu_2dac0cfa_111034cuda3std3__45__cpo3endE:
	.zero		1
	.type		_ZN40_INTERNAL_daa331f4_4_k_cu_2dac0cfa_111034cuda3std3__419piecewise_constructE,@object
	.size		_ZN40_INTERNAL_daa331f4_4_k_cu_2dac0cfa_111034cuda3std3__419piecewise_constructE,(_ZN40_INTERNAL_daa331f4_4_k_cu_2dac0cfa_111034cuda3std3__45__cpo4cendE - _ZN40_INTERNAL_daa331f4_4_k_cu_2dac0cfa_111034cuda3std3__419piecewise_constructE)
_ZN40_INTERNAL_daa331f4_4_k_cu_2dac0cfa_111034cuda3std3__419piecewise_constructE:
	.zero		1
	.type		_ZN40_INTERNAL_daa331f4_4_k_cu_2dac0cfa_111034cuda3std3__45__cpo4cendE,@object
	.size		_ZN40_INTERNAL_daa331f4_4_k_cu_2dac0cfa_111034cuda3std3__45__cpo4cendE,(_ZN40_INTERNAL_daa331f4_4_k_cu_2dac0cfa_111034cuda3std6ranges3__45__cpo4swapE - _ZN40_INTERNAL_daa331f4_4_k_cu_2dac0cfa_111034cuda3std3__45__cpo4cendE)
_ZN40_INTERNAL_daa331f4_4_k_cu_2dac0cfa_111034cuda3std3__45__cpo4cendE:
	.zero		1
	.type		_ZN40_INTERNAL_daa331f4_4_k_cu_2dac0cfa_111034cuda3std6ranges3__45__cpo4swapE,@object
	.size		_ZN40_INTERNAL_daa331f4_4_k_cu_2dac0cfa_111034cuda3std6ranges3__45__cpo4swapE,(.L_11 - _ZN40_INTERNAL_daa331f4_4_k_cu_2dac0cfa_111034cuda3std6ranges3__45__cpo4swapE)
_ZN40_INTERNAL_daa331f4_4_k_cu_2dac0cfa_111034cuda3std6ranges3__45__cpo4swapE:
	.zero		1
.L_11:


//--------------------- .nv.constant0._ZN7cutlass13device_kernelINS_4gemm6kernel13GemmUniversalIN4cute5tupleIJiiiiEEENS1_10collective13CollectiveMmaINS1_35MainloopSm100TmaUmmaWarpSpecializedILi5ELi2ELi4ENS5_IJNS4_1CILi2EEENSA_ILi1EEESC_EEEEENS5_IJNSA_ILi128EEENSA_ILi256EEENSA_ILi32EEEEEEaNS5_IJlSC_lEEEaSJ_NS4_8TiledMMAINS4_8MMA_AtomIJNS4_21SM100_MMA_S8_2x1SM_SSIaaiLi128ELi256ELNS4_4UMMA5MajorE0ELSO_0ELNSN_8SaturateE0EEEEEENS4_6LayoutINS5_IJSC_SC_SC_EEENS5_IJNSA_ILi0EEESU_SU_EEEEENS5_IJNS4_10UnderscoreESX_SX_EEEEENS4_18SM100_TMA_2SM_LOADENS4_14ComposedLayoutINS4_7SwizzleILi1ELi4ELi3EEENS4_18smem_ptr_flag_bitsILi8EEENSS_INS5_IJNSA_ILi8EEESH_EEENS5_IJSH_SC_EEEEEEEvNS4_8identityES10_S1A_vS1B_EENS_8epilogue10collective18CollectiveEpilogueINS1D_23Sm100TmaWarpSpecializedILi4ELi2ELi32ELb0ELb0EEEJNS5_IJNSA_ILi64EEESG_SH_EEENS5_IJNSS_IS1I_SC_EENSS_INS5_IJSH_SB_EEENS5_IJSC_SF_EEEEEEEEaSJ_aSJ_NS1D_6fusion15FusionCallbacksIS1H_NS1P_17LinearCombinationIaiaiLNS_15FloatRoundStyleE2EEES1J_S1O_JEEENS4_5SM1004TMEM4LOAD26SM100_TMEM_LOAD_32dp32b32xENS4_13SM90_TMA_LOADES1A_NS4_39AutoVectorizingCopyWithAssumedAlignmentILi128EEENS4_14SM90_TMA_STOREES1A_S21_S21_EEEvvEEEEvNT_6ParamsE --------------------------
	.section	.nv.constant0._ZN7cutlass13device_kernelINS_4gemm6kernel13GemmUniversalIN4cute5tupleIJiiiiEEENS1_10collective13CollectiveMmaINS1_35MainloopSm100TmaUmmaWarpSpecializedILi5ELi2ELi4ENS5_IJNS4_1CILi2EEENSA_ILi1EEESC_EEEEENS5_IJNSA_ILi128EEENSA_ILi256EEENSA_ILi32EEEEEEaNS5_IJlSC_lEEEaSJ_NS4_8TiledMMAINS4_8MMA_AtomIJNS4_21SM100_MMA_S8_2x1SM_SSIaaiLi128ELi256ELNS4_4UMMA5MajorE0ELSO_0ELNSN_8SaturateE0EEEEEENS4_6LayoutINS5_IJSC_SC_SC_EEENS5_IJNSA_ILi0EEESU_SU_EEEEENS5_IJNS4_10UnderscoreESX_SX_EEEEENS4_18SM100_TMA_2SM_LOADENS4_14ComposedLayoutINS4_7SwizzleILi1ELi4ELi3EEENS4_18smem_ptr_flag_bitsILi8EEENSS_INS5_IJNSA_ILi8EEESH_EEENS5_IJSH_SC_EEEEEEEvNS4_8identityES10_S1A_vS1B_EENS_8epilogue10collective18CollectiveEpilogueINS1D_23Sm100TmaWarpSpecializedILi4ELi2ELi32ELb0ELb0EEEJNS5_IJNSA_ILi64EEESG_SH_EEENS5_IJNSS_IS1I_SC_EENSS_INS5_IJSH_SB_EEENS5_IJSC_SF_EEEEEEEEaSJ_aSJ_NS1D_6fusion15FusionCallbacksIS1H_NS1P_17LinearCombinationIaiaiLNS_15FloatRoundStyleE2EEES1J_S1O_JEEENS4_5SM1004TMEM4LOAD26SM100_TMEM_LOAD_32dp32b32xENS4_13SM90_TMA_LOADES1A_NS4_39AutoVectorizingCopyWithAssumedAlignmentILi128EEENS4_14SM90_TMA_STOREES1A_S21_S21_EEEvvEEEEvNT_6ParamsE,"a",@progbits
	.sectionflags	@""
	.align	4
.nv.constant0._ZN7cutlass13device_kernelINS_4gemm6kernel13GemmUniversalIN4cute5tupleIJiiiiEEENS1_10collective13CollectiveMmaINS1_35MainloopSm100TmaUmmaWarpSpecializedILi5ELi2ELi4ENS5_IJNS4_1CILi2EEENSA_ILi1EEESC_EEEEENS5_IJNSA_ILi128EEENSA_ILi256EEENSA_ILi32EEEEEEaNS5_IJlSC_lEEEaSJ_NS4_8TiledMMAINS4_8MMA_AtomIJNS4_21SM100_MMA_S8_2x1SM_SSIaaiLi128ELi256ELNS4_4UMMA5MajorE0ELSO_0ELNSN_8SaturateE0EEEEEENS4_6LayoutINS5_IJSC_SC_SC_EEENS5_IJNSA_ILi0EEESU_SU_EEEEENS5_IJNS4_10UnderscoreESX_SX_EEEEENS4_18SM100_TMA_2SM_LOADENS4_14ComposedLayoutINS4_7SwizzleILi1ELi4ELi3EEENS4_18smem_ptr_flag_bitsILi8EEENSS_INS5_IJNSA_ILi8EEESH_EEENS5_IJSH_SC_EEEEEEEvNS4_8identityES10_S1A_vS1B_EENS_8epilogue10collective18CollectiveEpilogueINS1D_23Sm100TmaWarpSpecializedILi4ELi2ELi32ELb0ELb0EEEJNS5_IJNSA_ILi64EEESG_SH_EEENS5_IJNSS_IS1I_SC_EENSS_INS5_IJSH_SB_EEENS5_IJSC_SF_EEEEEEEEaSJ_aSJ_NS1D_6fusion15FusionCallbacksIS1H_NS1P_17LinearCombinationIaiaiLNS_15FloatRoundStyleE2EEES1J_S1O_JEEENS4_5SM1004TMEM4LOAD26SM100_TMEM_LOAD_32dp32b32xENS4_13SM90_TMA_LOADES1A_NS4_39AutoVectorizingCopyWithAssumedAlignmentILi128EEENS4_14SM90_TMA_STOREES1A_S21_S21_EEEvvEEEEvNT_6ParamsE:
	.zero		2944


//--------------------- SYMBOLS --------------------------

	.type		.nv.reservedSmem.offset0,@object
	.size		.nv.reservedSmem.offset0,0x4
	.type		.nv.reservedSmem.cap,@object
	.size		.nv.reservedSmem.cap,0x4
	.type		__assertfail,@function
